// auto-generated by cutlass_sweep.gemm — config: {"arch": "sm_90", "cluster_m": 4, "cluster_n": 2, "dtype": "tf32", "dtype_b": "tf32", "layout": "nt", "stages": 0, "tile_k": 32, "tile_m": 256, "tile_n": 64}
#include "cutlass/cutlass.h"
#include "cutlass/gemm/collective/collective_builder.hpp"
#include "cutlass/gemm/device/gemm_universal_adapter.h"
#include "cutlass/gemm/kernel/gemm_universal.hpp"
#include "cutlass/epilogue/collective/collective_builder.hpp"

using ElemA = cutlass::tfloat32_t;
using ElemB = cutlass::tfloat32_t;
using ElemCD = cutlass::tfloat32_t;
using Acc  = float;
using TileShape    = cute::Shape<cute::_256, cute::_64, cute::_32>;
using ClusterShape = cute::Shape<cute::_4, cute::_2, cute::_1>;

using CollectiveEpilogue = typename cutlass::epilogue::collective::CollectiveBuilder<
    cutlass::arch::Sm90, cutlass::arch::OpClassTensorOp,
    TileShape, ClusterShape,
    cutlass::epilogue::collective::EpilogueTileAuto,
    Acc, Acc,
    ElemCD, cutlass::layout::RowMajor, 128 / cutlass::sizeof_bits<ElemCD>::value,
    ElemCD, cutlass::layout::RowMajor, 128 / cutlass::sizeof_bits<ElemCD>::value,
    cutlass::epilogue::collective::EpilogueScheduleAuto
  >::CollectiveOp;

using CollectiveMainloop = typename cutlass::gemm::collective::CollectiveBuilder<
    cutlass::arch::Sm90, cutlass::arch::OpClassTensorOp,
    ElemA, cutlass::layout::RowMajor, 128 / cutlass::sizeof_bits<ElemA>::value,
    ElemB, cutlass::layout::ColumnMajor, 128 / cutlass::sizeof_bits<ElemB>::value,
    Acc,
    TileShape, ClusterShape,
    cutlass::gemm::collective::StageCountAutoCarveout<static_cast<int>(sizeof(typename CollectiveEpilogue::SharedStorage))>,
    cutlass::gemm::collective::KernelScheduleAuto
  >::CollectiveOp;

using GemmKernel = cutlass::gemm::kernel::GemmUniversal<
    cute::Shape<int,int,int,int>,
    CollectiveMainloop,
    CollectiveEpilogue
>;
using Gemm = cutlass::gemm::device::GemmUniversalAdapter<GemmKernel>;

// Force the device kernel symbol into the cubin without needing a host main.
auto* _anchor = &cutlass::device_kernel<GemmKernel>;


// ===== COMPILED SASS (sm_90a) =====

	.target	sm_90a

	.elftype	@"ET_EXEC"


//--------------------- .note.nv.tkinfo           --------------------------
	.section	.note.nv.tkinfo,"",@"SHT_NOTE"
	.sectionflags	@"SHF_NOTE_NV_TKINFO"
	.tkinfo
        /*0018*/ 	.word	0x00000002
        /*0030*/ 	.string	""
        /*0030*/ 	.string	"ptxas"
        /*0030*/ 	.string	"Cuda compilation tools, release 13.0, V13.0.88"
        /*0030*/ 	.string	"Build cuda_13.0.r13.0/compiler.36424714_0"
        /*0030*/ 	.string	"-arch sm_90a -m 64 "



//--------------------- .note.nv.cuinfo           --------------------------
	.section	.note.nv.cuinfo,"",@"SHT_NOTE"
	.sectionflags	@"SHF_NOTE_NV_CUINFO"
        /*0018*/ 	.short	0x0002
        /*001a*/ 	.short	0x005a
        /*001c*/ 	.short	0x0082
	.zero		2


//--------------------- .nv.info                  --------------------------
	.section	.nv.info,"",@"SHT_CUDA_INFO"
	.align	4


	//----- nvinfo : EIATTR_REGCOUNT
	.align		4
        /*0000*/ 	.byte	0x04, 0x2f
        /*0002*/ 	.short	(.L_15 - .L_14)
	.align		4
.L_14:
        /*0004*/ 	.word	index@(_ZN7cutlass13device_kernelINS_4gemm6kernel13GemmUniversalIN4cute5tupleIJiiiiEEENS1_10collective13CollectiveMmaINS1_34MainloopSm90TmaGmmaWarpSpecializedILi5ENS5_IJNS4_1CILi4EEENSA_ILi2EEENSA_ILi1EEEEEENS1_35KernelTmaWarpSpecializedCooperativeEEENS5_IJNSA_ILi256EEENSA_ILi64EEENSA_ILi32EEEEEENS_10tfloat32_tENS5_IJlSD_lEEESL_SM_NS4_8TiledMMAINS4_8MMA_AtomIJNS4_4SM904GMMA29MMA_64x64x8_F32TF32TF32_SS_TNILNSQ_7ScaleInE1ELSS_1EEEEEENS4_6LayoutINS5_IJSC_SD_SD_EEENS5_IJSD_NSA_ILi0EEESX_EEEEENS5_IJNS4_10UnderscoreES10_S10_EEEEENS4_23SM90_TMA_LOAD_MULTICASTENS4_14ComposedLayoutINS4_7SwizzleILi3ELi4ELi3EEENS4_18smem_ptr_flag_bitsILi32EEENSV_INS5_IJNSA_ILi8EEESJ_EEENS5_IJSJ_SD_EEEEEEEvNS4_8identityES13_S1D_vS1E_EENS_8epilogue10collective6detail29Sm90TmaWarpSpecializedAdapterINS1H_15DefaultEpilogueISL_SM_SM_NS1G_6thread17LinearCombinationISL_Li1EffLNS1L_9ScaleType4KindE0ELNS_15FloatRoundStyleE2ESL_EENS1_15EpilogueDefaultEEEEEvvEEEEvNT_6ParamsE)
        /*0008*/ 	.word	0x000000a8


	//----- nvinfo : EIATTR_FRAME_SIZE
	.align		4
.L_15:
        /*000c*/ 	.byte	0x04, 0x11
        /*000e*/ 	.short	(.L_17 - .L_16)
	.align		4
.L_16:
        /*0010*/ 	.word	index@(_ZN7cutlass13device_kernelINS_4gemm6kernel13GemmUniversalIN4cute5tupleIJiiiiEEENS1_10collective13CollectiveMmaINS1_34MainloopSm90TmaGmmaWarpSpecializedILi5ENS5_IJNS4_1CILi4EEENSA_ILi2EEENSA_ILi1EEEEEENS1_35KernelTmaWarpSpecializedCooperativeEEENS5_IJNSA_ILi256EEENSA_ILi64EEENSA_ILi32EEEEEENS_10tfloat32_tENS5_IJlSD_lEEESL_SM_NS4_8TiledMMAINS4_8MMA_AtomIJNS4_4SM904GMMA29MMA_64x64x8_F32TF32TF32_SS_TNILNSQ_7ScaleInE1ELSS_1EEEEEENS4_6LayoutINS5_IJSC_SD_SD_EEENS5_IJSD_NSA_ILi0EEESX_EEEEENS5_IJNS4_10UnderscoreES10_S10_EEEEENS4_23SM90_TMA_LOAD_MULTICASTENS4_14ComposedLayoutINS4_7SwizzleILi3ELi4ELi3EEENS4_18smem_ptr_flag_bitsILi32EEENSV_INS5_IJNSA_ILi8EEESJ_EEENS5_IJSJ_SD_EEEEEEEvNS4_8identityES13_S1D_vS1E_EENS_8epilogue10collective6detail29Sm90TmaWarpSpecializedAdapterINS1H_15DefaultEpilogueISL_SM_SM_NS1G_6thread17LinearCombinationISL_Li1EffLNS1L_9ScaleType4KindE0ELNS_15FloatRoundStyleE2ESL_EENS1_15EpilogueDefaultEEEEEvvEEEEvNT_6ParamsE)
        /*0014*/ 	.word	0x00000000


	//----- nvinfo : EIATTR_MIN_STACK_SIZE
	.align		4
.L_17:
        /*0018*/ 	.byte	0x04, 0x12
        /*001a*/ 	.short	(.L_19 - .L_18)
	.align		4
.L_18:
        /*001c*/ 	.word	index@(_ZN7cutlass13device_kernelINS_4gemm6kernel13GemmUniversalIN4cute5tupleIJiiiiEEENS1_10collective13CollectiveMmaINS1_34MainloopSm90TmaGmmaWarpSpecializedILi5ENS5_IJNS4_1CILi4EEENSA_ILi2EEENSA_ILi1EEEEEENS1_35KernelTmaWarpSpecializedCooperativeEEENS5_IJNSA_ILi256EEENSA_ILi64EEENSA_ILi32EEEEEENS_10tfloat32_tENS5_IJlSD_lEEESL_SM_NS4_8TiledMMAINS4_8MMA_AtomIJNS4_4SM904GMMA29MMA_64x64x8_F32TF32TF32_SS_TNILNSQ_7ScaleInE1ELSS_1EEEEEENS4_6LayoutINS5_IJSC_SD_SD_EEENS5_IJSD_NSA_ILi0EEESX_EEEEENS5_IJNS4_10UnderscoreES10_S10_EEEEENS4_23SM90_TMA_LOAD_MULTICASTENS4_14ComposedLayoutINS4_7SwizzleILi3ELi4ELi3EEENS4_18smem_ptr_flag_bitsILi32EEENSV_INS5_IJNSA_ILi8EEESJ_EEENS5_IJSJ_SD_EEEEEEEvNS4_8identityES13_S1D_vS1E_EENS_8epilogue10collective6detail29Sm90TmaWarpSpecializedAdapterINS1H_15DefaultEpilogueISL_SM_SM_NS1G_6thread17LinearCombinationISL_Li1EffLNS1L_9ScaleType4KindE0ELNS_15FloatRoundStyleE2ESL_EENS1_15EpilogueDefaultEEEEEvvEEEEvNT_6ParamsE)
        /*0020*/ 	.word	0x00000000
.L_19:


//--------------------- .nv.compat                --------------------------
	.section	.nv.compat,"",@"SHT_CUDA_COMPAT_INFO"
	.align	4
        /*0000*/ 	.byte	0x02, 0x09, 0x01, 0x00, 0x02, 0x02, 0x04, 0x00, 0x02, 0x05, 0x05, 0x00, 0x03, 0x07, 0x01, 0x01
        /*0010*/ 	.byte	0x02, 0x03, 0x01, 0x00, 0x02, 0x06, 0x01, 0x00, 0x04, 0x0b, 0x08, 0x00, 0x00, 0x00, 0x00, 0x00
        /*0020*/ 	.byte	0x00, 0x00, 0x00, 0x00


//--------------------- .nv.info._ZN7cutlass13device_kernelINS_4gemm6kernel13GemmUniversalIN4cute5tupleIJiiiiEEENS1_10collective13CollectiveMmaINS1_34MainloopSm90TmaGmmaWarpSpecializedILi5ENS5_IJNS4_1CILi4EEENSA_ILi2EEENSA_ILi1EEEEEENS1_35KernelTmaWarpSpecializedCooperativeEEENS5_IJNSA_ILi256EEENSA_ILi64EEENSA_ILi32EEEEEENS_10tfloat32_tENS5_IJlSD_lEEESL_SM_NS4_8TiledMMAINS4_8MMA_AtomIJNS4_4SM904GMMA29MMA_64x64x8_F32TF32TF32_SS_TNILNSQ_7ScaleInE1ELSS_1EEEEEENS4_6LayoutINS5_IJSC_SD_SD_EEENS5_IJSD_NSA_ILi0EEESX_EEEEENS5_IJNS4_10UnderscoreES10_S10_EEEEENS4_23SM90_TMA_LOAD_MULTICASTENS4_14ComposedLayoutINS4_7SwizzleILi3ELi4ELi3EEENS4_18smem_ptr_flag_bitsILi32EEENSV_INS5_IJNSA_ILi8EEESJ_EEENS5_IJSJ_SD_EEEEEEEvNS4_8identityES13_S1D_vS1E_EENS_8epilogue10collective6detail29Sm90TmaWarpSpecializedAdapterINS1H_15DefaultEpilogueISL_SM_SM_NS1G_6thread17LinearCombinationISL_Li1EffLNS1L_9ScaleType4KindE0ELNS_15FloatRoundStyleE2ESL_EENS1_15EpilogueDefaultEEEEEvvEEEEvNT_6ParamsE --------------------------
	.section	.nv.info._ZN7cutlass13device_kernelINS_4gemm6kernel13GemmUniversalIN4cute5tupleIJiiiiEEENS1_10collective13CollectiveMmaINS1_34MainloopSm90TmaGmmaWarpSpecializedILi5ENS5_IJNS4_1CILi4EEENSA_ILi2EEENSA_ILi1EEEEEENS1_35KernelTmaWarpSpecializedCooperativeEEENS5_IJNSA_ILi256EEENSA_ILi64EEENSA_ILi32EEEEEENS_10tfloat32_tENS5_IJlSD_lEEESL_SM_NS4_8TiledMMAINS4_8MMA_AtomIJNS4_4SM904GMMA29MMA_64x64x8_F32TF32TF32_SS_TNILNSQ_7ScaleInE1ELSS_1EEEEEENS4_6LayoutINS5_IJSC_SD_SD_EEENS5_IJSD_NSA_ILi0EEESX_EEEEENS5_IJNS4_10UnderscoreES10_S10_EEEEENS4_23SM90_TMA_LOAD_MULTICASTENS4_14ComposedLayoutINS4_7SwizzleILi3ELi4ELi3EEENS4_18smem_ptr_flag_bitsILi32EEENSV_INS5_IJNSA_ILi8EEESJ_EEENS5_IJSJ_SD_EEEEEEEvNS4_8identityES13_S1D_vS1E_EENS_8epilogue10collective6detail29Sm90TmaWarpSpecializedAdapterINS1H_15DefaultEpilogueISL_SM_SM_NS1G_6thread17LinearCombinationISL_Li1EffLNS1L_9ScaleType4KindE0ELNS_15FloatRoundStyleE2ESL_EENS1_15EpilogueDefaultEEEEEvvEEEEvNT_6ParamsE,"",@"SHT_CUDA_INFO"
	.sectionflags	@""
	.align	4


	//----- nvinfo : EIATTR_CUDA_API_VERSION
	.align		4
        /*0000*/ 	.byte	0x04, 0x37
        /*0002*/ 	.short	(.L_21 - .L_20)
.L_20:
        /*0004*/ 	.word	0x00000082


	//----- nvinfo : EIATTR_KPARAM_INFO
	.align		4
.L_21:
        /*0008*/ 	.byte	0x04, 0x17
        /*000a*/ 	.short	(.L_23 - .L_22)
.L_22:
        /*000c*/ 	.word	0x00000000
        /*0010*/ 	.short	0x0000
        /*0012*/ 	.short	0x0070
        /*0014*/ 	.byte	0x00, 0xf0, 0x01, 0x10


	//----- nvinfo : EIATTR_SPARSE_MMA_MASK
	.align		4
.L_23:
        /*0018*/ 	.byte	0x03, 0x50
        /*001a*/ 	.short	0x0000


	//----- nvinfo : EIATTR_MAXREG_COUNT
	.align		4
        /*001c*/ 	.byte	0x03, 0x1b
        /*001e*/ 	.short	0x00a8


	//----- nvinfo : EIATTR_NUM_BARRIERS
	.align		4
        /*0020*/ 	.byte	0x02, 0x4c
        /*0022*/ 	.byte	0x01
	.zero		1


	//----- nvinfo : EIATTR_EXTERNS
	.align		4
        /*0024*/ 	.byte	0x04, 0x0f
        /*0026*/ 	.short	(.L_25 - .L_24)


	//   ....[0]....
	.align		4
.L_24:
        /*0028*/ 	.word	index@(__assertfail)


	//----- nvinfo : EIATTR_MERCURY_ISA_VERSION
	.align		4
.L_25:
        /*002c*/ 	.byte	0x03, 0x5f
        /*002e*/ 	.short	0x0101


	//----- nvinfo : EIATTR_INT_WARP_WIDE_INSTR_OFFSETS
	.align		4
        /*0030*/ 	.byte	0x04, 0x31
        /*0032*/ 	.short	(.L_27 - .L_26)


	//   ....[0]....
.L_26:
        /*0034*/ 	.word	0x000004a0


	//   ....[1]....
        /*0038*/ 	.word	0x000004d0


	//   ....[2]....
        /*003c*/ 	.word	0x00000680


	//----- nvinfo : EIATTR_COOP_GROUP_MASK_REGIDS
	.align		4
.L_27:
        /*0040*/ 	.byte	0x04, 0x29
        /*0042*/ 	.short	(.L_29 - .L_28)


	//   ....[0]....
.L_28:
        /*0044*/ 	.word	0xffffffff


	//   ....[1]....
        /*0048*/ 	.word	0xffffffff


	//   ....[2]....
        /*004c*/ 	.word	0xffffffff


	//   ....[3]....
        /*0050*/ 	.word	0xffffffff


	//   ....[4]....
        /*0054*/ 	.word	0xffffffff


	//   ....[5]....
        /*0058*/ 	.word	0xffffffff


	//----- nvinfo : EIATTR_COOP_GROUP_INSTR_OFFSETS
	.align		4
.L_29:
        /*005c*/ 	.byte	0x04, 0x28
        /*005e*/ 	.short	(.L_31 - .L_30)


	//   ....[0]....
.L_30:
        /*0060*/ 	.word	0x00000060


	//   ....[1]....
        /*0064*/ 	.word	0x00000070


	//   ....[2]....
        /*0068*/ 	.word	0x00000130


	//   ....[3]....
        /*006c*/ 	.word	0x000002f0


	//   ....[4]....
        /*0070*/ 	.word	0x00000830


	//   ....[5]....
        /*0074*/ 	.word	0x00001280


	//----- nvinfo : EIATTR_REG_RECONFIG
	.align		4
.L_31:
        /*0078*/ 	.byte	0x01, 0x54
	.zero		2


	//----- nvinfo : EIATTR_SYSCALL_OFFSETS
	.align		4
        /*007c*/ 	.byte	0x04, 0x46
        /*007e*/ 	.short	(.L_33 - .L_32)


	//   ....[0]....
.L_32:
        /*0080*/ 	.word	0x00001440


	//----- nvinfo : EIATTR_MBARRIER_INSTR_OFFSETS
	.align		4
.L_33:
        /*0084*/ 	.byte	0x04, 0x39
        /*0086*/ 	.short	(.L_35 - .L_34)


	//   ....[0]....
.L_34:
        /*0088*/ 	.word	0x00000230
        /*008c*/ 	.word	0x000000ff
        /*0090*/ 	.word	0x00000000
        /*0094*/ 	.short	0x0100
        /*0096*/ 	.byte	0x08
	.zero		1


	//   ....[1]....
        /*0098*/ 	.word	0x00000240
        /*009c*/ 	.word	0x000000ff
        /*00a0*/ 	.word	0x00000028
        /*00a4*/ 	.short	0x0100
        /*00a6*/ 	.byte	0x08
	.zero		1


	//   ....[2]....
        /*00a8*/ 	.word	0x00000250
        /*00ac*/ 	.word	0x000000ff
        /*00b0*/ 	.word	0x00000008
        /*00b4*/ 	.short	0x0100
        /*00b6*/ 	.byte	0x08
	.zero		1


	//   ....[3]....
        /*00b8*/ 	.word	0x00000260
        /*00bc*/ 	.word	0x000000ff
        /*00c0*/ 	.word	0x00000030
        /*00c4*/ 	.short	0x0100
        /*00c6*/ 	.byte	0x08
	.zero		1


	//   ....[4]....
        /*00c8*/ 	.word	0x00000270
        /*00cc*/ 	.word	0x000000ff
        /*00d0*/ 	.word	0x00000010
        /*00d4*/ 	.short	0x0100
        /*00d6*/ 	.byte	0x08
	.zero		1


	//   ....[5]....
        /*00d8*/ 	.word	0x00000280
        /*00dc*/ 	.word	0x000000ff
        /*00e0*/ 	.word	0x00000038
        /*00e4*/ 	.short	0x0100
        /*00e6*/ 	.byte	0x08
	.zero		1


	//   ....[6]....
        /*00e8*/ 	.word	0x00000290
        /*00ec*/ 	.word	0x000000ff
        /*00f0*/ 	.word	0x00000018
        /*00f4*/ 	.short	0x0100
        /*00f6*/ 	.byte	0x08
	.zero		1


	//   ....[7]....
        /*00f8*/ 	.word	0x000002a0
        /*00fc*/ 	.word	0x000000ff
        /*0100*/ 	.word	0x00000040
        /*0104*/ 	.short	0x0100
        /*0106*/ 	.byte	0x08
	.zero		1


	//   ....[8]....
        /*0108*/ 	.word	0x000002b0
        /*010c*/ 	.word	0x000000ff
        /*0110*/ 	.word	0x00000020
        /*0114*/ 	.short	0x0100
        /*0116*/ 	.byte	0x08
	.zero		1


	//   ....[9]....
        /*0118*/ 	.word	0x000002c0
        /*011c*/ 	.word	0x000000ff
        /*0120*/ 	.word	0x00000048
        /*0124*/ 	.short	0x0100
        /*0126*/ 	.byte	0x08
	.zero		1


	//   ....[10]....
        /*0128*/ 	.word	0x00000710
        /*012c*/ 	.word	0x000000ff
        /*0130*/ 	.word	0x00000060
        /*0134*/ 	.short	0x0100
        /*0136*/ 	.byte	0x06
	.zero		1


	//   ....[11]....
        /*0138*/ 	.word	0x000007b0
        /*013c*/ 	.word	0x000000ff
        /*0140*/ 	.word	0x00000068
        /*0144*/ 	.short	0x0100
        /*0146*/ 	.byte	0x06
	.zero		1


	//   ....[12]....
        /*0148*/ 	.word	0x00001500
        /*014c*/ 	.word	0x00000003
        /*0150*/ 	.word	0x00000000
        /*0154*/ 	.short	0x010a
        /*0156*/ 	.byte	0x3f
	.zero		1


	//   ....[13]....
        /*0158*/ 	.word	0x00001540
        /*015c*/ 	.word	0x00000003
        /*0160*/ 	.word	0x00000000
        /*0164*/ 	.short	0x010a
        /*0166*/ 	.byte	0x3f
	.zero		1


	//   ....[14]....
        /*0168*/ 	.word	0x00001a90
        /*016c*/ 	.word	0x00000005
        /*0170*/ 	.word	0x00000000
        /*0174*/ 	.short	0x010a
        /*0176*/ 	.byte	0x3f
	.zero		1


	//   ....[15]....
        /*0178*/ 	.word	0x00001ad0
        /*017c*/ 	.word	0x00000005
        /*0180*/ 	.word	0x00000000
        /*0184*/ 	.short	0x010a
        /*0186*/ 	.byte	0x3f
	.zero		1


	//   ....[16]....
        /*0188*/ 	.word	0x00001eb0
        /*018c*/ 	.word	0x00000005
        /*0190*/ 	.word	0x00000000
        /*0194*/ 	.short	0x0101
        /*0196*/ 	.byte	0x3f
	.zero		1


	//   ....[17]....
        /*0198*/ 	.word	0x000020d0
        /*019c*/ 	.word	0x00000003
        /*01a0*/ 	.word	0x00000000
        /*01a4*/ 	.short	0x0101
        /*01a6*/ 	.byte	0x3f
	.zero		1


	//   ....[18]....
        /*01a8*/ 	.word	0x00007d50
        /*01ac*/ 	.word	0x0000000e
        /*01b0*/ 	.word	0x00000028
        /*01b4*/ 	.short	0x010a
        /*01b6*/ 	.byte	0x3f
	.zero		1


	//   ....[19]....
        /*01b8*/ 	.word	0x00008100
        /*01bc*/ 	.word	0x00000006
        /*01c0*/ 	.word	0x00000068
        /*01c4*/ 	.short	0x0101
        /*01c6*/ 	.byte	0x3f
	.zero		1


	//   ....[20]....
        /*01c8*/ 	.word	0x00008830
        /*01cc*/ 	.word	0x00000007
        /*01d0*/ 	.word	0x00000000
        /*01d4*/ 	.short	0x010a
        /*01d6*/ 	.byte	0x3f
	.zero		1


	//   ....[21]....
        /*01d8*/ 	.word	0x000088b0
        /*01dc*/ 	.word	0x00000009
        /*01e0*/ 	.word	0x00000000
        /*01e4*/ 	.short	0x010a
        /*01e6*/ 	.byte	0x3f
	.zero		1


	//   ....[22]....
        /*01e8*/ 	.word	0x00008940
        /*01ec*/ 	.word	0x00000006
        /*01f0*/ 	.word	0x00000000
        /*01f4*/ 	.short	0x010a
        /*01f6*/ 	.byte	0x3f
	.zero		1


	//   ....[23]....
        /*01f8*/ 	.word	0x000089d0
        /*01fc*/ 	.word	0x00000009
        /*0200*/ 	.word	0x00000000
        /*0204*/ 	.short	0x010a
        /*0206*/ 	.byte	0x3f
	.zero		1


	//   ....[24]....
        /*0208*/ 	.word	0x00008a60
        /*020c*/ 	.word	0x00000003
        /*0210*/ 	.word	0x00000000
        /*0214*/ 	.short	0x010a
        /*0216*/ 	.byte	0x3f
	.zero		1


	//   ....[25]....
        /*0218*/ 	.word	0x00008ac0
        /*021c*/ 	.word	0x00000003
        /*0220*/ 	.word	0x00000000
        /*0224*/ 	.short	0x010a
        /*0226*/ 	.byte	0x3f
	.zero		1


	//   ....[26]....
        /*0228*/ 	.word	0x00008b10
        /*022c*/ 	.word	0x00000005
        /*0230*/ 	.word	0x00000000
        /*0234*/ 	.short	0x010a
        /*0236*/ 	.byte	0x3f
	.zero		1


	//   ....[27]....
        /*0238*/ 	.word	0x00008be0
        /*023c*/ 	.word	0x0000000e
        /*0240*/ 	.word	0x00000028
        /*0244*/ 	.short	0x010a
        /*0246*/ 	.byte	0x3f
	.zero		1


	//   ....[28]....
        /*0248*/ 	.word	0x00008cb0
        /*024c*/ 	.word	0x00000007
        /*0250*/ 	.word	0x00000000
        /*0254*/ 	.short	0x010a
        /*0256*/ 	.byte	0x3f
	.zero		1


	//   ....[29]....
        /*0258*/ 	.word	0x00008d00
        /*025c*/ 	.word	0x00000009
        /*0260*/ 	.word	0x00000000
        /*0264*/ 	.short	0x010a
        /*0266*/ 	.byte	0x3f
	.zero		1


	//   ....[30]....
        /*0268*/ 	.word	0x00008d50
        /*026c*/ 	.word	0x00000006
        /*0270*/ 	.word	0x00000000
        /*0274*/ 	.short	0x010a
        /*0276*/ 	.byte	0x3f
	.zero		1


	//   ....[31]....
        /*0278*/ 	.word	0x00008da0
        /*027c*/ 	.word	0x00000009
        /*0280*/ 	.word	0x00000000
        /*0284*/ 	.short	0x010a
        /*0286*/ 	.byte	0x3f
	.zero		1


	//----- nvinfo : EIATTR_NUM_MBARRIERS
	.align		4
.L_35:
        /*0288*/ 	.byte	0x03, 0x38
        /*028a*/ 	.short	0x000c


	//----- nvinfo : EIATTR_EXIT_INSTR_OFFSETS
	.align		4
        /*028c*/ 	.byte	0x04, 0x1c
        /*028e*/ 	.short	(.L_37 - .L_36)


	//   ....[0]....
.L_36:
        /*0290*/ 	.word	0x000009a0


	//   ....[1]....
        /*0294*/ 	.word	0x000011b0


	//   ....[2]....
        /*0298*/ 	.word	0x00007340


	//   ....[3]....
        /*029c*/ 	.word	0x000078a0


	//   ....[4]....
        /*02a0*/ 	.word	0x00008ab0


	//----- nvinfo : EIATTR_MAX_THREADS
	.align		4
.L_37:
        /*02a4*/ 	.byte	0x04, 0x05
        /*02a6*/ 	.short	(.L_39 - .L_38)
.L_38:
        /*02a8*/ 	.word	0x00000180
        /*02ac*/ 	.word	0x00000001
        /*02b0*/ 	.word	0x00000001


	//----- nvinfo : EIATTR_CRS_STACK_SIZE
	.align		4
.L_39:
        /*02b4*/ 	.byte	0x04, 0x1e
        /*02b6*/ 	.short	(.L_41 - .L_40)
.L_40:
        /*02b8*/ 	.word	0x00000000


	//----- nvinfo : EIATTR_CBANK_PARAM_SIZE
	.align		4
.L_41:
        /*02bc*/ 	.byte	0x03, 0x19
        /*02be*/ 	.short	0x0470


	//----- nvinfo : EIATTR_PARAM_CBANK
	.align		4
        /*02c0*/ 	.byte	0x04, 0x0a
        /*02c2*/ 	.short	(.L_43 - .L_42)
	.align		4
.L_42:
        /*02c4*/ 	.word	index@(.nv.constant0._ZN7cutlass13device_kernelINS_4gemm6kernel13GemmUniversalIN4cute5tupleIJiiiiEEENS1_10collective13CollectiveMmaINS1_34MainloopSm90TmaGmmaWarpSpecializedILi5ENS5_IJNS4_1CILi4EEENSA_ILi2EEENSA_ILi1EEEEEENS1_35KernelTmaWarpSpecializedCooperativeEEENS5_IJNSA_ILi256EEENSA_ILi64EEENSA_ILi32EEEEEENS_10tfloat32_tENS5_IJlSD_lEEESL_SM_NS4_8TiledMMAINS4_8MMA_AtomIJNS4_4SM904GMMA29MMA_64x64x8_F32TF32TF32_SS_TNILNSQ_7ScaleInE1ELSS_1EEEEEENS4_6LayoutINS5_IJSC_SD_SD_EEENS5_IJSD_NSA_ILi0EEESX_EEEEENS5_IJNS4_10UnderscoreES10_S10_EEEEENS4_23SM90_TMA_LOAD_MULTICASTENS4_14ComposedLayoutINS4_7SwizzleILi3ELi4ELi3EEENS4_18smem_ptr_flag_bitsILi32EEENSV_INS5_IJNSA_ILi8EEESJ_EEENS5_IJSJ_SD_EEEEEEEvNS4_8identityES13_S1D_vS1E_EENS_8epilogue10collective6detail29Sm90TmaWarpSpecializedAdapterINS1H_15DefaultEpilogueISL_SM_SM_NS1G_6thread17LinearCombinationISL_Li1EffLNS1L_9ScaleType4KindE0ELNS_15FloatRoundStyleE2ESL_EENS1_15EpilogueDefaultEEEEEvvEEEEvNT_6ParamsE)
        /*02c8*/ 	.short	0x0210
        /*02ca*/ 	.short	0x0470


	//----- nvinfo : EIATTR_SW_WAR
	.align		4
.L_43:
        /*02cc*/ 	.byte	0x04, 0x36
        /*02ce*/ 	.short	(.L_45 - .L_44)
.L_44:
        /*02d0*/ 	.word	0x00000008
.L_45:


//--------------------- .nv.callgraph             --------------------------
	.section	.nv.callgraph,"",@"SHT_CUDA_CALLGRAPH"
	.align	4
	.sectionentsize	8
	.align		4
        /*0000*/ 	.word	0x00000000
	.align		4
        /*0004*/ 	.word	0xffffffff
	.align		4
        /*0008*/ 	.word	index@(_ZN7cutlass13device_kernelINS_4gemm6kernel13GemmUniversalIN4cute5tupleIJiiiiEEENS1_10collective13CollectiveMmaINS1_34MainloopSm90TmaGmmaWarpSpecializedILi5ENS5_IJNS4_1CILi4EEENSA_ILi2EEENSA_ILi1EEEEEENS1_35KernelTmaWarpSpecializedCooperativeEEENS5_IJNSA_ILi256EEENSA_ILi64EEENSA_ILi32EEEEEENS_10tfloat32_tENS5_IJlSD_lEEESL_SM_NS4_8TiledMMAINS4_8MMA_AtomIJNS4_4SM904GMMA29MMA_64x64x8_F32TF32TF32_SS_TNILNSQ_7ScaleInE1ELSS_1EEEEEENS4_6LayoutINS5_IJSC_SD_SD_EEENS5_IJSD_NSA_ILi0EEESX_EEEEENS5_IJNS4_10UnderscoreES10_S10_EEEEENS4_23SM90_TMA_LOAD_MULTICASTENS4_14ComposedLayoutINS4_7SwizzleILi3ELi4ELi3EEENS4_18smem_ptr_flag_bitsILi32EEENSV_INS5_IJNSA_ILi8EEESJ_EEENS5_IJSJ_SD_EEEEEEEvNS4_8identityES13_S1D_vS1E_EENS_8epilogue10collective6detail29Sm90TmaWarpSpecializedAdapterINS1H_15DefaultEpilogueISL_SM_SM_NS1G_6thread17LinearCombinationISL_Li1EffLNS1L_9ScaleType4KindE0ELNS_15FloatRoundStyleE2ESL_EENS1_15EpilogueDefaultEEEEEvvEEEEvNT_6ParamsE)
	.align		4
        /*000c*/ 	.word	index@(__assertfail)
	.align		4
        /*0010*/ 	.word	0x00000000
	.align		4
        /*0014*/ 	.word	0xfffffffe
	.align		4
        /*0018*/ 	.word	0x00000000
	.align		4
        /*001c*/ 	.word	0xfffffffd
	.align		4
        /*0020*/ 	.word	0x00000000
	.align		4
        /*0024*/ 	.word	0xfffffffc


//--------------------- .nv.constant4             --------------------------
	.section	.nv.constant4,"a",@progbits
	.align	8
	.align		8
.nv.constant4:
        /*0000*/ 	.dword	__assertfail
	.align		8
        /*0008*/ 	.dword	__unnamed_1
	.align		8
        /*0010*/ 	.dword	_ZN40_INTERNAL_47131397_4_k_cu_9305e2d6_249084cuda3std3__45__cpo5beginE
	.align		8
        /*0018*/ 	.dword	_ZN40_INTERNAL_47131397_4_k_cu_9305e2d6_249084cuda3std3__45__cpo3endE
	.align		8
        /*0020*/ 	.dword	_ZN40_INTERNAL_47131397_4_k_cu_9305e2d6_249084cuda3std3__45__cpo6cbeginE
	.align		8
        /*0028*/ 	.dword	_ZN40_INTERNAL_47131397_4_k_cu_9305e2d6_249084cuda3std3__45__cpo4cendE
	.align		8
        /*0030*/ 	.dword	_ZN40_INTERNAL_47131397_4_k_cu_9305e2d6_249084cuda3std3__442_GLOBAL__N__47131397_4_k_cu_9305e2d6_249086ignoreE
	.align		8
        /*0038*/ 	.dword	_ZN40_INTERNAL_47131397_4_k_cu_9305e2d6_249084cuda3std3__419piecewise_constructE
	.align		8
        /*0040*/ 	.dword	_ZN40_INTERNAL_47131397_4_k_cu_9305e2d6_249084cuda3std3__48in_placeE
	.align		8
        /*0048*/ 	.dword	_ZN40_INTERNAL_47131397_4_k_cu_9305e2d6_249084cuda3std6ranges3__45__cpo4swapE
	.align		8
        /*0050*/ 	.dword	_ZN40_INTERNAL_47131397_4_k_cu_9305e2d6_249084cuda3std6ranges3__45__cpo9iter_moveE
	.align		8
        /*0058*/ 	.dword	_ZN40_INTERNAL_47131397_4_k_cu_9305e2d6_249084cute7productE
	.align		8
        /*0060*/ 	.dword	_ZN40_INTERNAL_47131397_4_k_cu_9305e2d6_249084cute1_E
	.align		8
        /*0068*/ 	.dword	$str$22
	.align		8
        /*0070*/ 	.dword	$str$23


//--------------------- .text._ZN7cutlass13device_kernelINS_4gemm6kernel13GemmUniversalIN4cute5tupleIJiiiiEEENS1_10collective13CollectiveMmaINS1_34MainloopSm90TmaGmmaWarpSpecializedILi5ENS5_IJNS4_1CILi4EEENSA_ILi2EEENSA_ILi1EEEEEENS1_35KernelTmaWarpSpecializedCooperativeEEENS5_IJNSA_ILi256EEENSA_ILi64EEENSA_ILi32EEEEEENS_10tfloat32_tENS5_IJlSD_lEEESL_SM_NS4_8TiledMMAINS4_8MMA_AtomIJNS4_4SM904GMMA29MMA_64x64x8_F32TF32TF32_SS_TNILNSQ_7ScaleInE1ELSS_1EEEEEENS4_6LayoutINS5_IJSC_SD_SD_EEENS5_IJSD_NSA_ILi0EEESX_EEEEENS5_IJNS4_10UnderscoreES10_S10_EEEEENS4_23SM90_TMA_LOAD_MULTICASTENS4_14ComposedLayoutINS4_7SwizzleILi3ELi4ELi3EEENS4_18smem_ptr_flag_bitsILi32EEENSV_INS5_IJNSA_ILi8EEESJ_EEENS5_IJSJ_SD_EEEEEEEvNS4_8identityES13_S1D_vS1E_EENS_8epilogue10collective6detail29Sm90TmaWarpSpecializedAdapterINS1H_15DefaultEpilogueISL_SM_SM_NS1G_6thread17LinearCombinationISL_Li1EffLNS1L_9ScaleType4KindE0ELNS_15FloatRoundStyleE2ESL_EENS1_15EpilogueDefaultEEEEEvvEEEEvNT_6ParamsE --------------------------
	.section	.text._ZN7cutlass13device_kernelINS_4gemm6kernel13GemmUniversalIN4cute5tupleIJiiiiEEENS1_10collective13CollectiveMmaINS1_34MainloopSm90TmaGmmaWarpSpecializedILi5ENS5_IJNS4_1CILi4EEENSA_ILi2EEENSA_ILi1EEEEEENS1_35KernelTmaWarpSpecializedCooperativeEEENS5_IJNSA_ILi256EEENSA_ILi64EEENSA_ILi32EEEEEENS_10tfloat32_tENS5_IJlSD_lEEESL_SM_NS4_8TiledMMAINS4_8MMA_AtomIJNS4_4SM904GMMA29MMA_64x64x8_F32TF32TF32_SS_TNILNSQ_7ScaleInE1ELSS_1EEEEEENS4_6LayoutINS5_IJSC_SD_SD_EEENS5_IJSD_NSA_ILi0EEESX_EEEEENS5_IJNS4_10UnderscoreES10_S10_EEEEENS4_23SM90_TMA_LOAD_MULTICASTENS4_14ComposedLayoutINS4_7SwizzleILi3ELi4ELi3EEENS4_18smem_ptr_flag_bitsILi32EEENSV_INS5_IJNSA_ILi8EEESJ_EEENS5_IJSJ_SD_EEEEEEEvNS4_8identityES13_S1D_vS1E_EENS_8epilogue10collective6detail29Sm90TmaWarpSpecializedAdapterINS1H_15DefaultEpilogueISL_SM_SM_NS1G_6thread17LinearCombinationISL_Li1EffLNS1L_9ScaleType4KindE0ELNS_15FloatRoundStyleE2ESL_EENS1_15EpilogueDefaultEEEEEvvEEEEvNT_6ParamsE,"ax",@progbits
	.align	128
.text._ZN7cutlass13device_kernelINS_4gemm6kernel13GemmUniversalIN4cute5tupleIJiiiiEEENS1_10collective13CollectiveMmaINS1_34MainloopSm90TmaGmmaWarpSpecializedILi5ENS5_IJNS4_1CILi4EEENSA_ILi2EEENSA_ILi1EEEEEENS1_35KernelTmaWarpSpecializedCooperativeEEENS5_IJNSA_ILi256EEENSA_ILi64EEENSA_ILi32EEEEEENS_10tfloat32_tENS5_IJlSD_lEEESL_SM_NS4_8TiledMMAINS4_8MMA_AtomIJNS4_4SM904GMMA29MMA_64x64x8_F32TF32TF32_SS_TNILNSQ_7ScaleInE1ELSS_1EEEEEENS4_6LayoutINS5_IJSC_SD_SD_EEENS5_IJSD_NSA_ILi0EEESX_EEEEENS5_IJNS4_10UnderscoreES10_S10_EEEEENS4_23SM90_TMA_LOAD_MULTICASTENS4_14ComposedLayoutINS4_7SwizzleILi3ELi4ELi3EEENS4_18smem_ptr_flag_bitsILi32EEENSV_INS5_IJNSA_ILi8EEESJ_EEENS5_IJSJ_SD_EEEEEEEvNS4_8identityES13_S1D_vS1E_EENS_8epilogue10collective6detail29Sm90TmaWarpSpecializedAdapterINS1H_15DefaultEpilogueISL_SM_SM_NS1G_6thread17LinearCombinationISL_Li1EffLNS1L_9ScaleType4KindE0ELNS_15FloatRoundStyleE2ESL_EENS1_15EpilogueDefaultEEEEEvvEEEEvNT_6ParamsE:
        .type           _ZN7cutlass13device_kernelINS_4gemm6kernel13GemmUniversalIN4cute5tupleIJiiiiEEENS1_10collective13CollectiveMmaINS1_34MainloopSm90TmaGmmaWarpSpecializedILi5ENS5_IJNS4_1CILi4EEENSA_ILi2EEENSA_ILi1EEEEEENS1_35KernelTmaWarpSpecializedCooperativeEEENS5_IJNSA_ILi256EEENSA_ILi64EEENSA_ILi32EEEEEENS_10tfloat32_tENS5_IJlSD_lEEESL_SM_NS4_8TiledMMAINS4_8MMA_AtomIJNS4_4SM904GMMA29MMA_64x64x8_F32TF32TF32_SS_TNILNSQ_7ScaleInE1ELSS_1EEEEEENS4_6LayoutINS5_IJSC_SD_SD_EEENS5_IJSD_NSA_ILi0EEESX_EEEEENS5_IJNS4_10UnderscoreES10_S10_EEEEENS4_23SM90_TMA_LOAD_MULTICASTENS4_14ComposedLayoutINS4_7SwizzleILi3ELi4ELi3EEENS4_18smem_ptr_flag_bitsILi32EEENSV_INS5_IJNSA_ILi8EEESJ_EEENS5_IJSJ_SD_EEEEEEEvNS4_8identityES13_S1D_vS1E_EENS_8epilogue10collective6detail29Sm90TmaWarpSpecializedAdapterINS1H_15DefaultEpilogueISL_SM_SM_NS1G_6thread17LinearCombinationISL_Li1EffLNS1L_9ScaleType4KindE0ELNS_15FloatRoundStyleE2ESL_EENS1_15EpilogueDefaultEEEEEvvEEEEvNT_6ParamsE,@function
        .size           _ZN7cutlass13device_kernelINS_4gemm6kernel13GemmUniversalIN4cute5tupleIJiiiiEEENS1_10collective13CollectiveMmaINS1_34MainloopSm90TmaGmmaWarpSpecializedILi5ENS5_IJNS4_1CILi4EEENSA_ILi2EEENSA_ILi1EEEEEENS1_35KernelTmaWarpSpecializedCooperativeEEENS5_IJNSA_ILi256EEENSA_ILi64EEENSA_ILi32EEEEEENS_10tfloat32_tENS5_IJlSD_lEEESL_SM_NS4_8TiledMMAINS4_8MMA_AtomIJNS4_4SM904GMMA29MMA_64x64x8_F32TF32TF32_SS_TNILNSQ_7ScaleInE1ELSS_1EEEEEENS4_6LayoutINS5_IJSC_SD_SD_EEENS5_IJSD_NSA_ILi0EEESX_EEEEENS5_IJNS4_10UnderscoreES10_S10_EEEEENS4_23SM90_TMA_LOAD_MULTICASTENS4_14ComposedLayoutINS4_7SwizzleILi3ELi4ELi3EEENS4_18smem_ptr_flag_bitsILi32EEENSV_INS5_IJNSA_ILi8EEESJ_EEENS5_IJSJ_SD_EEEEEEEvNS4_8identityES13_S1D_vS1E_EENS_8epilogue10collective6detail29Sm90TmaWarpSpecializedAdapterINS1H_15DefaultEpilogueISL_SM_SM_NS1G_6thread17LinearCombinationISL_Li1EffLNS1L_9ScaleType4KindE0ELNS_15FloatRoundStyleE2ESL_EENS1_15EpilogueDefaultEEEEEvvEEEEvNT_6ParamsE,(.L_x_199 - _ZN7cutlass13device_kernelINS_4gemm6kernel13GemmUniversalIN4cute5tupleIJiiiiEEENS1_10collective13CollectiveMmaINS1_34MainloopSm90TmaGmmaWarpSpecializedILi5ENS5_IJNS4_1CILi4EEENSA_ILi2EEENSA_ILi1EEEEEENS1_35KernelTmaWarpSpecializedCooperativeEEENS5_IJNSA_ILi256EEENSA_ILi64EEENSA_ILi32EEEEEENS_10tfloat32_tENS5_IJlSD_lEEESL_SM_NS4_8TiledMMAINS4_8MMA_AtomIJNS4_4SM904GMMA29MMA_64x64x8_F32TF32TF32_SS_TNILNSQ_7ScaleInE1ELSS_1EEEEEENS4_6LayoutINS5_IJSC_SD_SD_EEENS5_IJSD_NSA_ILi0EEESX_EEEEENS5_IJNS4_10UnderscoreES10_S10_EEEEENS4_23SM90_TMA_LOAD_MULTICASTENS4_14ComposedLayoutINS4_7SwizzleILi3ELi4ELi3EEENS4_18smem_ptr_flag_bitsILi32EEENSV_INS5_IJNSA_ILi8EEESJ_EEENS5_IJSJ_SD_EEEEEEEvNS4_8identityES13_S1D_vS1E_EENS_8epilogue10collective6detail29Sm90TmaWarpSpecializedAdapterINS1H_15DefaultEpilogueISL_SM_SM_NS1G_6thread17LinearCombinationISL_Li1EffLNS1L_9ScaleType4KindE0ELNS_15FloatRoundStyleE2ESL_EENS1_15EpilogueDefaultEEEEEvvEEEEvNT_6ParamsE)
        .other          _ZN7cutlass13device_kernelINS_4gemm6kernel13GemmUniversalIN4cute5tupleIJiiiiEEENS1_10collective13CollectiveMmaINS1_34MainloopSm90TmaGmmaWarpSpecializedILi5ENS5_IJNS4_1CILi4EEENSA_ILi2EEENSA_ILi1EEEEEENS1_35KernelTmaWarpSpecializedCooperativeEEENS5_IJNSA_ILi256EEENSA_ILi64EEENSA_ILi32EEEEEENS_10tfloat32_tENS5_IJlSD_lEEESL_SM_NS4_8TiledMMAINS4_8MMA_AtomIJNS4_4SM904GMMA29MMA_64x64x8_F32TF32TF32_SS_TNILNSQ_7ScaleInE1ELSS_1EEEEEENS4_6LayoutINS5_IJSC_SD_SD_EEENS5_IJSD_NSA_ILi0EEESX_EEEEENS5_IJNS4_10UnderscoreES10_S10_EEEEENS4_23SM90_TMA_LOAD_MULTICASTENS4_14ComposedLayoutINS4_7SwizzleILi3ELi4ELi3EEENS4_18smem_ptr_flag_bitsILi32EEENSV_INS5_IJNSA_ILi8EEESJ_EEENS5_IJSJ_SD_EEEEEEEvNS4_8identityES13_S1D_vS1E_EENS_8epilogue10collective6detail29Sm90TmaWarpSpecializedAdapterINS1H_15DefaultEpilogueISL_SM_SM_NS1G_6thread17LinearCombinationISL_Li1EffLNS1L_9ScaleType4KindE0ELNS_15FloatRoundStyleE2ESL_EENS1_15EpilogueDefaultEEEEEvvEEEEvNT_6ParamsE,@"STO_CUDA_ENTRY STV_DEFAULT"
_ZN7cutlass13device_kernelINS_4gemm6kernel13GemmUniversalIN4cute5tupleIJiiiiEEENS1_10collective13CollectiveMmaINS1_34MainloopSm90TmaGmmaWarpSpecializedILi5ENS5_IJNS4_1CILi4EEENSA_ILi2EEENSA_ILi1EEEEEENS1_35KernelTmaWarpSpecializedCooperativeEEENS5_IJNSA_ILi256EEENSA_ILi64EEENSA_ILi32EEEEEENS_10tfloat32_tENS5_IJlSD_lEEESL_SM_NS4_8TiledMMAINS4_8MMA_AtomIJNS4_4SM904GMMA29MMA_64x64x8_F32TF32TF32_SS_TNILNSQ_7ScaleInE1ELSS_1EEEEEENS4_6LayoutINS5_IJSC_SD_SD_EEENS5_IJSD_NSA_ILi0EEESX_EEEEENS5_IJNS4_10UnderscoreES10_S10_EEEEENS4_23SM90_TMA_LOAD_MULTICASTENS4_14ComposedLayoutINS4_7SwizzleILi3ELi4ELi3EEENS4_18smem_ptr_flag_bitsILi32EEENSV_INS5_IJNSA_ILi8EEESJ_EEENS5_IJSJ_SD_EEEEEEEvNS4_8identityES13_S1D_vS1E_EENS_8epilogue10collective6detail29Sm90TmaWarpSpecializedAdapterINS1H_15DefaultEpilogueISL_SM_SM_NS1G_6thread17LinearCombinationISL_Li1EffLNS1L_9ScaleType4KindE0ELNS_15FloatRoundStyleE2ESL_EENS1_15EpilogueDefaultEEEEEvvEEEEvNT_6ParamsE:
[----:B------:R-:W0:Y:S01]  /*0000*/  LDC R1, c[0x0][0x28] ;  /* 0x00000a00ff017b82 */ /* 0x000e220000000800 */
[----:B------:R-:W1:Y:S01]  /*0010*/  S2R R18, SR_TID.X ;  /* 0x0000000000127919 */ /* 0x000e620000002100 */
[----:B------:R-:W-:Y:S01]  /*0020*/  ELECT P0, URZ, PT ;  /* 0x00000000003f782f */ /* 0x000fe20003800000 */
[----:B------:R-:W-:Y:S01]  /*0030*/  BSSY B0, `(.L_x_0) ;  /* 0x000000f000007945 */ /* 0x000fe20003800000 */
[--C-:B-1----:R-:W-:Y:S02]  /*0040*/  SHF.R.U32.HI R0, RZ, 0x5, R18.reuse ;  /* 0x00000005ff007819 */ /* 0x102fe40000011612 */
[----:B------:R-:W-:-:S03]  /*0050*/  SHF.R.U32.HI R3, RZ, 0x7, R18 ;  /* 0x00000007ff037819 */ /* 0x000fc60000011612 */
[----:B------:R-:W1:Y:S04]  /*0060*/  SHFL.IDX PT, R2, R0, RZ, 0x1f ;  /* 0x00001fff00027589 */ /* 0x000e6800000e0000 */
[----:B------:R2:W3:Y:S01]  /*0070*/  SHFL.IDX PT, R5, R3, RZ, 0x1f ;  /* 0x00001fff03057589 */ /* 0x0004e200000e0000 */
[----:B-1----:R-:W-:-:S13]  /*0080*/  ISETP.NE.OR P0, PT, R2, RZ, !P0 ;  /* 0x000000ff0200720c */ /* 0x002fda0004705670 */
[----:B0-23--:R-:W-:Y:S05]  /*0090*/  @P0 BRA `(.L_x_1) ;  /* 0x0000000000200947 */ /* 0x00dfea0003800000 */
[----:B------:R-:W-:Y:S02]  /*00a0*/  ULDC.64 UR4, c[0x0][0x198] ;  /* 0x0000660000047ab9 */ /* 0x000fe40000000a00 */
[----:B------:R-:W-:Y:S02]  /*00b0*/  UIADD3 UR6, UP0, UR4, 0xf0, URZ ;  /* 0x000000f004067890 */ /* 0x000fe4000ff1e03f */
[----:B------:R-:W-:Y:S02]  /*00c0*/  UIADD3 UR4, UP1, UR4, 0x1f0, URZ ;  /* 0x000001f004047890 */ /* 0x000fe4000ff3e03f */
[----:B------:R-:W-:Y:S02]  /*00d0*/  UIADD3.X UR7, URZ, UR5, URZ, UP0, !UPT ;  /* 0x000000053f077290 */ /* 0x000fe400087fe43f */
[----:B------:R-:W-:-:S07]  /*00e0*/  UIADD3.X UR5, URZ, UR5, URZ, UP1, !UPT ;  /* 0x000000053f057290 */ /* 0x000fce0008ffe43f */
[----:B------:R0:W-:Y:S02]  /*00f0*/  UTMACCTL.PF [UR6] ;  /* 0x00000000060079b9 */ /* 0x0001e40008040000 */
[----:B------:R0:W-:Y:S02]  /*0100*/  UTMACCTL.PF [UR4] ;  /* 0x00000000040079b9 */ /* 0x0001e40008040000 */
[----:B0-----:R-:W-:Y:S01]  /*0110*/  NOP ;  /* 0x0000000000007918 */ /* 0x001fe20000000000 */
.L_x_1:
[----:B------:R-:W-:Y:S05]  /*0120*/  BSYNC B0 ;  /* 0x0000000000007941 */ /* 0x000fea0003800000 */
.L_x_0:
[----:B------:R-:W0:Y:S02]  /*0130*/  SHFL.IDX PT, R3, R0, RZ, 0x1f ;  /* 0x00001fff00037589 */ /* 0x000e2400000e0000 */
[----:B0-----:R-:W-:-:S13]  /*0140*/  ISETP.NE.AND P0, PT, R3, RZ, PT ;  /* 0x000000ff0300720c */ /* 0x001fda0003f05270 */
[----:B------:R-:W-:Y:S05]  /*0150*/  @P0 BRA `(.L_x_2) ;  /* 0x0000000000600947 */ /* 0x000fea0003800000 */
[----:B------:R-:W0:Y:S01]  /*0160*/  S2UR UR8, SR_CgaCtaId ;  /* 0x00000000000879c3 */ /* 0x000e220000008800 */
[----:B------:R-:W-:Y:S01]  /*0170*/  UMOV UR4, 0x400 ;  /* 0x0000040000047882 */ /* 0x000fe20000000000 */
[----:B------:R-:W-:Y:S01]  /*0180*/  UMOV UR5, 0x1 ;  /* 0x0000000100057882 */ /* 0x000fe20000000000 */
[----:B------:R-:W-:Y:S01]  /*0190*/  UMOV UR6, 0xa ;  /* 0x0000000a00067882 */ /* 0x000fe20000000000 */
[----:B------:R-:W-:Y:S01]  /*01a0*/  ELECT P0, URZ, PT ;  /* 0x00000000003f782f */ /* 0x000fe20003800000 */
[----:B------:R-:W-:-:S04]  /*01b0*/  UIADD3 UR6, -UR6, 0x100000, URZ ;  /* 0x0010000006067890 */ /* 0x000fc8000fffe13f */
[----:B------:R-:W-:Y:S02]  /*01c0*/  USHF.L.U32 UR7, UR6, 0xb, URZ ;  /* 0x0000000b06077899 */ /* 0x000fe4000800063f */
[----:B------:R-:W-:Y:S02]  /*01d0*/  USHF.L.U32 UR6, UR6, 0x1, URZ ;  /* 0x0000000106067899 */ /* 0x000fe4000800063f */
[----:B0-----:R-:W-:Y:S02]  /*01e0*/  ULEA UR8, UR8, UR4, 0x18 ;  /* 0x0000000408087291 */ /* 0x001fe4000f8ec03f */
[----:B------:R-:W-:-:S04]  /*01f0*/  UIADD3 UR4, -UR5, 0x100000, URZ ;  /* 0x0010000005047890 */ /* 0x000fc8000fffe13f */
[----:B------:R-:W-:Y:S02]  /*0200*/  USHF.L.U32 UR5, UR4, 0xb, URZ ;  /* 0x0000000b04057899 */ /* 0x000fe4000800063f */
[----:B------:R-:W-:Y:S01]  /*0210*/  USHF.L.U32 UR4, UR4, 0x1, URZ ;  /* 0x0000000104047899 */ /* 0x000fe2000800063f */
[----:B------:R-:W0:Y:S11]  /*0220*/  FENCE.VIEW.ASYNC.S ;  /* 0x00000000000073c6 */ /* 0x000e360000000000 */
[----:B0-----:R0:W1:Y:S01]  /*0230*/  SYNCS.EXCH.64 URZ, [UR8], UR4 ;  /* 0x00000004083f75b2 */ /* 0x0010620008000100 */
[----:B------:R0:W2:Y:S01]  /*0240*/  SYNCS.EXCH.64 URZ, [UR8+0x28], UR6 ;  /* 0x00002806083f75b2 */ /* 0x0000a20008000100 */
[----:B------:R0:W3:Y:S01]  /*0250*/  SYNCS.EXCH.64 URZ, [UR8+0x8], UR4 ;  /* 0x00000804083f75b2 */ /* 0x0000e20008000100 */
[----:B------:R0:W4:Y:S01]  /*0260*/  SYNCS.EXCH.64 URZ, [UR8+0x30], UR6 ;  /* 0x00003006083f75b2 */ /* 0x0001220008000100 */
[----:B------:R0:W0:Y:S01]  /*0270*/  SYNCS.EXCH.64 URZ, [UR8+0x10], UR4 ;  /* 0x00001004083f75b2 */ /* 0x0000220008000100 */
[----:B------:R0:W0:Y:S01]  /*0280*/  SYNCS.EXCH.64 URZ, [UR8+0x38], UR6 ;  /* 0x00003806083f75b2 */ /* 0x0000220008000100 */
[----:B------:R0:W0:Y:S01]  /*0290*/  SYNCS.EXCH.64 URZ, [UR8+0x18], UR4 ;  /* 0x00001804083f75b2 */ /* 0x0000220008000100 */
[----:B------:R0:W0:Y:S01]  /*02a0*/  SYNCS.EXCH.64 URZ, [UR8+0x40], UR6 ;  /* 0x00004006083f75b2 */ /* 0x0000220008000100 */
[----:B------:R0:W0:Y:S01]  /*02b0*/  SYNCS.EXCH.64 URZ, [UR8+0x20], UR4 ;  /* 0x00002004083f75b2 */ /* 0x0000220008000100 */
[----:B------:R0:W0:Y:S01]  /*02c0*/  SYNCS.EXCH.64 URZ, [UR8+0x48], UR6 ;  /* 0x00004806083f75b2 */ /* 0x0000220008000100 */
[----:B------:R-:W-:Y:S01]  /*02d0*/  NOP ;  /* 0x0000000000007918 */ /* 0x000fe20000000000 */
.L_x_2:
[----:B------:R-:W-:Y:S01]  /*02e0*/  SHF.R.S32.HI R7, RZ, 0x1f, R18 ;  /* 0x0000001fff077819 */ /* 0x000fe20000011412 */
[----:B------:R-:W5:Y:S01]  /*02f0*/  SHFL.IDX PT, R0, R0, RZ, 0x1f ;  /* 0x00001fff00007589 */ /* 0x000f6200000e0000 */
[----:B0-----:R-:W0:Y:S01]  /*0300*/  S2UR UR8, SR_CTAID.X ;  /* 0x00000000000879c3 */ /* 0x001e220000002500 */
[----:B------:R-:W-:Y:S02]  /*0310*/  ELECT P0, URZ, PT ;  /* 0x00000000003f782f */ /* 0x000fe40003800000 */
[----:B------:R-:W-:Y:S01]  /*0320*/  LEA.HI R7, R7, R18, RZ, 0x7 ;  /* 0x0000001207077211 */ /* 0x000fe200078f38ff */
[----:B------:R-:W1:Y:S01]  /*0330*/  S2R R4, SR_CTAID.Y ;  /* 0x0000000000047919 */ /* 0x000e620000002600 */
[----:B------:R-:W-:Y:S01]  /*0340*/  SHF.R.S32.HI R8, RZ, 0x1f, R3 ;  /* 0x0000001fff087819 */ /* 0x000fe20000011403 */
[----:B------:R-:W-:Y:S01]  /*0350*/  ULDC UR4, c[0x0][0x150] ;  /* 0x0000540000047ab9 */ /* 0x000fe20000000800 */
[----:B------:R-:W-:Y:S01]  /*0360*/  LOP3.LUT R7, R7, 0xffffff80, RZ, 0xc0, !PT ;  /* 0xffffff8007077812 */ /* 0x000fe200078ec0ff */
[----:B------:R-:W-:Y:S01]  /*0370*/  NOP ;  /* 0x0000000000007918 */ /* 0x000fe20000000000 */
[----:B------:R-:W-:Y:S01]  /*0380*/  LEA.HI R8, R8, R3, RZ, 0x2 ;  /* 0x0000000308087211 */ /* 0x000fe200078f10ff */
[----:B------:R-:W2:Y:S01]  /*0390*/  LDC R10, c[0x0][0x144] ;  /* 0x00005100ff0a7b82 */ /* 0x000ea20000000800 */
[----:B------:R-:W-:Y:S01]  /*03a0*/  NOP ;  /* 0x0000000000007918 */ /* 0x000fe20000000000 */
[----:B------:R-:W-:Y:S01]  /*03b0*/  IMAD.IADD R6, R18, 0x1, -R7 ;  /* 0x0000000112067824 */ /* 0x000fe200078e0a07 */
[----:B------:R-:W-:Y:S01]  /*03c0*/  LOP3.LUT R8, R8, 0x3ffffffc, RZ, 0xc0, !PT ;  /* 0x3ffffffc08087812 */ /* 0x000fe200078ec0ff */
[----:B------:R-:W-:Y:S01]  /*03d0*/  IMAD.MOV.U32 R23, RZ, RZ, 0x1 ;  /* 0x00000001ff177424 */ /* 0x000fe200078e00ff */
[----:B------:R-:W-:-:S02]  /*03e0*/  ISETP.NE.AND P3, PT, R5, RZ, PT ;  /* 0x000000ff0500720c */ /* 0x000fc40003f65270 */
[----:B------:R-:W-:Y:S01]  /*03f0*/  SHF.R.S32.HI R7, RZ, 0x1f, R6 ;  /* 0x0000001fff077819 */ /* 0x000fe20000011406 */
[----:B------:R-:W-:Y:S01]  /*0400*/  IMAD.IADD R8, R3, 0x1, -R8 ;  /* 0x0000000103087824 */ /* 0x000fe200078e0a08 */
[----:B------:R-:W3:Y:S02]  /*0410*/  LDC R12, c[0x0][0x140] ;  /* 0x00005000ff0c7b82 */ /* 0x000ee40000000800 */
[----:B------:R-:W-:Y:S02]  /*0420*/  LEA.HI R7, R7, R6, RZ, 0x3 ;  /* 0x0000000607077211 */ /* 0x000fe400078f18ff */
[----:B-----5:R-:W-:Y:S02]  /*0430*/  ISETP.NE.OR P0, PT, R0, RZ, !P0 ;  /* 0x000000ff0000720c */ /* 0x020fe40004705670 */
[--C-:B------:R-:W-:Y:S02]  /*0440*/  SHF.R.S32.HI R0, RZ, 0x3, R7.reuse ;  /* 0x00000003ff007819 */ /* 0x100fe40000011407 */
[----:B------:R-:W-:-:S02]  /*0450*/  SHF.R.S32.HI R7, RZ, 0x1f, R7 ;  /* 0x0000001fff077819 */ /* 0x000fc40000011407 */
[----:B0-----:R-:W-:Y:S02]  /*0460*/  I2FP.F32.U32 R9, UR8 ;  /* 0x0000000800097c45 */ /* 0x001fe40008201000 */
[----:B------:R-:W-:-:S03]  /*0470*/  LEA.HI R7, R7, R0, RZ, 0x2 ;  /* 0x0000000007077211 */ /* 0x000fc600078f10ff */
[----:B------:R-:W-:Y:S01]  /*0480*/  FMUL R9, R9, UR4 ;  /* 0x0000000409097c20 */ /* 0x000fe20008400000 */
[----:B------:R-:W-:Y:S01]  /*0490*/  LOP3.LUT R7, R7, 0xfffffffc, RZ, 0xc0, !PT ;  /* 0xfffffffc07077812 */ /* 0x000fe200078ec0ff */
[----:B------:R-:W-:Y:S01]  /*04a0*/  VOTEU.ALL UP0, P0 ;  /* 0x00000000003f7886 */ /* 0x000fe20000000000 */
[----:B-1----:R-:W-:Y:S01]  /*04b0*/  I2FP.F32.U32 R11, R4 ;  /* 0x00000004000b7245 */ /* 0x002fe20000201000 */
[----:B------:R-:W-:Y:S01]  /*04c0*/  ULDC UR4, c[0x0][0x154] ;  /* 0x0000550000047ab9 */ /* 0x000fe20000000800 */
[----:B------:R-:W-:Y:S01]  /*04d0*/  VOTEU.ALL UP1, P0 ;  /* 0x00000000003f7886 */ /* 0x000fe20000020000 */
[----:B------:R-:W-:Y:S01]  /*04e0*/  IMAD.IADD R7, R0, 0x1, -R7 ;  /* 0x0000000100077824 */ /* 0x000fe200078e0a07 */
[----:B------:R-:W0:Y:S01]  /*04f0*/  F2I.U32.TRUNC.NTZ R9, R9 ;  /* 0x0000000900097305 */ /* 0x000e22000020f000 */
[----:B------:R-:W1:Y:S01]  /*0500*/  @!UP0 S2UR UR7, SR_CgaCtaId ;  /* 0x00000000000789c3 */ /* 0x000e620000008800 */
[----:B------:R-:W-:Y:S01]  /*0510*/  @!UP0 UMOV UR6, 0x400 ;  /* 0x0000040000068882 */ /* 0x000fe20000000000 */
[----:B------:R-:W-:Y:S01]  /*0520*/  IMAD R8, R8, 0x4, R7 ;  /* 0x0000000408087824 */ /* 0x000fe200078e0207 */
[----:B---3--:R-:W-:-:S04]  /*0530*/  ISETP.EQ.U32.AND P2, PT, R12, 0x1, PT ;  /* 0x000000010c00780c */ /* 0x008fc80003f42070 */
[----:B------:R-:W-:-:S04]  /*0540*/  SHF.R.S32.HI R3, RZ, 0x1f, R8 ;  /* 0x0000001fff037819 */ /* 0x000fc80000011408 */
[----:B------:R-:W-:Y:S01]  /*0550*/  LEA.HI R0, R3, R8, RZ, 0x2 ;  /* 0x0000000803007211 */ /* 0x000fe200078f10ff */
[----:B0-----:R-:W-:-:S03]  /*0560*/  IMAD.MOV R7, RZ, RZ, -R9 ;  /* 0x000000ffff077224 */ /* 0x001fc600078e0a09 */
[----:B------:R-:W-:Y:S01]  /*0570*/  LOP3.LUT R9, R0, 0xfffffffc, RZ, 0xc0, !PT ;  /* 0xfffffffc00097812 */ /* 0x000fe200078ec0ff */
[----:B--2---:R-:W-:Y:S02]  /*0580*/  IMAD R3, R10, R7, UR8 ;  /* 0x000000080a037e24 */ /* 0x004fe4000f8e0207 */
[----:B------:R-:W-:Y:S02]  /*0590*/  FMUL R10, R11, UR4 ;  /* 0x000000040b0a7c20 */ /* 0x000fe40008400000 */
[C---:B------:R-:W-:Y:S01]  /*05a0*/  IMAD.IADD R0, R8.reuse, 0x1, -R9 ;  /* 0x0000000108007824 */ /* 0x040fe200078e0a09 */
[----:B------:R-:W0:Y:S01]  /*05b0*/  LDC R7, c[0x0][0x148] ;  /* 0x00005200ff077b82 */ /* 0x000e220000000800 */
[----:B------:R-:W-:Y:S01]  /*05c0*/  SHF.R.S32.HI R9, RZ, 0x1f, R2 ;  /* 0x0000001fff097819 */ /* 0x000fe20000011402 */
[----:B------:R-:W-:Y:S01]  /*05d0*/  IMAD.SHL.U32 R11, R8, 0x4, RZ ;  /* 0x00000004080b7824 */ /* 0x000fe200078e00ff */
[----:B------:R-:W-:Y:S01]  /*05e0*/  UMOV UR4, 0x20 ;  /* 0x0000002000047882 */ /* 0x000fe20000000000 */
[----:B------:R-:W-:Y:S01]  /*05f0*/  ISETP.NE.AND P4, PT, R0, R3, PT ;  /* 0x000000030000720c */ /* 0x000fe20003f85270 */
[----:B------:R-:W2:Y:S01]  /*0600*/  F2I.U32.TRUNC.NTZ R10, R10 ;  /* 0x0000000a000a7305 */ /* 0x000ea2000020f000 */
[----:B------:R-:W-:Y:S01]  /*0610*/  LEA.HI R9, R9, R2, RZ, 0x2 ;  /* 0x0000000209097211 */ /* 0x000fe200078f10ff */
[----:B------:R-:W-:-:S04]  /*0620*/  @!UP0 UIADD3 UR4, -UR4, 0x100000, URZ ;  /* 0x0010000004048890 */ /* 0x000fc8000fffe13f */
[----:B------:R-:W-:Y:S02]  /*0630*/  @!UP0 USHF.L.U32 UR5, UR4, 0xb, URZ ;  /* 0x0000000b04058899 */ /* 0x000fe4000800063f */
[----:B------:R-:W-:Y:S01]  /*0640*/  @!UP0 USHF.L.U32 UR4, UR4, 0x1, URZ ;  /* 0x0000000104048899 */ /* 0x000fe2000800063f */
[----:B------:R-:W-:Y:S01]  /*0650*/  LOP3.LUT R22, R8, 0xc, R11, 0x78, !PT ;  /* 0x0000000c08167812 */ /* 0x000fe200078e780b */
[----:B-1----:R-:W-:Y:S01]  /*0660*/  @!UP0 ULEA UR6, UR7, UR6, 0x18 ;  /* 0x0000000607068291 */ /* 0x002fe2000f8ec03f */
[----:B------:R-:W-:Y:S01]  /*0670*/  LOP3.LUT R9, R9, 0xfffffffc, RZ, 0xc0, !PT ;  /* 0xfffffffc09097812 */ /* 0x000fe200078ec0ff */
[----:B------:R-:W-:Y:S01]  /*0680*/  VOTEU.ALL UP0, P0 ;  /* 0x00000000003f7886 */ /* 0x000fe20000000000 */
[----:B------:R-:W-:Y:S01]  /*0690*/  LOP3.LUT P0, RZ, R6, 0x7, RZ, 0xc0, !PT ;  /* 0x0000000706ff7812 */ /* 0x000fe2000780c0ff */
[----:B------:R-:W-:Y:S02]  /*06a0*/  VIADD R6, R5, 0xffffffff ;  /* 0xffffffff05067836 */ /* 0x000fe40000000000 */
[----:B------:R-:W-:Y:S01]  /*06b0*/  IMAD.IADD R0, R2, 0x1, -R9 ;  /* 0x0000000102007824 */ /* 0x000fe200078e0a09 */
[----:B------:R-:W-:-:S02]  /*06c0*/  ISETP.LT.U32.AND P0, PT, R22, 0x8, !P0 ;  /* 0x000000081600780c */ /* 0x000fc40004701070 */
[----:B------:R-:W-:Y:S01]  /*06d0*/  @P4 SHF.R.S32.HI R9, RZ, 0x1f, R22 ;  /* 0x0000001fff094819 */ /* 0x000fe20000011416 */
[----:B--2---:R-:W-:Y:S01]  /*06e0*/  IMAD.MOV R21, RZ, RZ, -R10 ;  /* 0x000000ffff157224 */ /* 0x004fe200078e0a0a */
[C---:B------:R-:W-:Y:S01]  /*06f0*/  ISETP.NE.AND P1, PT, R0.reuse, 0x3, PT ;  /* 0x000000030000780c */ /* 0x040fe20003f25270 */
[----:B------:R-:W1:Y:S02]  /*0700*/  FENCE.VIEW.ASYNC.S ;  /* 0x00000000000073c6 */ /* 0x000e640000000000 */
[----:B-1----:R1:W2:Y:S01]  /*0710*/  @!UP0 SYNCS.EXCH.64 URZ, [UR6+0x60], UR4 ;  /* 0x00006004063f85b2 */ /* 0x0022a20008000100 */
[----:B------:R-:W-:Y:S01]  /*0720*/  @P4 LEA.HI R9, R9, R22, RZ, 0x2 ;  /* 0x0000001609094211 */ /* 0x000fe200078f10ff */
[----:B0-----:R-:W-:Y:S01]  /*0730*/  IMAD R2, R7, R21, R4 ;  /* 0x0000001507027224 */ /* 0x001fe200078e0204 */
[----:B------:R-:W-:Y:S02]  /*0740*/  ISETP.EQ.OR P1, PT, R0, RZ, !P1 ;  /* 0x000000ff0000720c */ /* 0x000fe40004f22670 */
[----:B------:R-:W-:-:S02]  /*0750*/  @P4 SHF.R.S32.HI R9, RZ, 0x2, R9 ;  /* 0x00000002ff094819 */ /* 0x000fc40000011409 */
[----:B------:R-:W-:Y:S02]  /*0760*/  ISETP.EQ.AND P1, PT, R5, RZ, P1 ;  /* 0x000000ff0500720c */ /* 0x000fe40000f22270 */
[----:B------:R-:W-:Y:S02]  /*0770*/  @P4 ISETP.NE.AND P5, PT, R9, R2, PT ;  /* 0x000000020900420c */ /* 0x000fe40003fa5270 */
[----:B------:R-:W-:Y:S02]  /*0780*/  ISETP.GE.U32.AND P6, PT, R6, 0x2, PT ;  /* 0x000000020600780c */ /* 0x000fe40003fc6070 */
[----:B------:R-:W-:Y:S02]  /*0790*/  SEL R2, RZ, 0x1, !P0 ;  /* 0x00000001ff027807 */ /* 0x000fe40004000000 */
[----:B------:R-:W-:Y:S01]  /*07a0*/  @P4 SEL R23, RZ, 0x1, P5 ;  /* 0x00000001ff174807 */ /* 0x000fe20002800000 */
[----:B------:R1:W0:Y:S01]  /*07b0*/  @!UP1 SYNCS.EXCH.64 URZ, [UR6+0x68], UR4 ;  /* 0x00006804063f95b2 */ /* 0x0002220008000100 */
[----:B------:R-:W-:Y:S01]  /*07c0*/  SEL R19, RZ, 0x1, !P1 ;  /* 0x00000001ff137807 */ /* 0x000fe20004800000 */
[----:B------:R-:W-:Y:S01]  /*07d0*/  NOP ;  /* 0x0000000000007918 */ /* 0x000fe20000000000 */
[----:B------:R-:W-:-:S02]  /*07e0*/  LOP3.LUT R23, R23, R2, RZ, 0xc0, !PT ;  /* 0x0000000217177212 */ /* 0x000fc400078ec0ff */
[----:B------:R-:W-:Y:S01]  /*07f0*/  SEL R19, R19, 0x2, P6 ;  /* 0x0000000213137807 */ /* 0x000fe20003000000 */
[----:B-12---:R-:W-:Y:S06]  /*0800*/  @!P2 BRA `(.L_x_3) ;  /* 0x000000000008a947 */ /* 0x006fec0003800000 */
[----:B0---4-:R-:W-:Y:S01]  /*0810*/  UCGABAR_ARV ;  /* 0x00000000000079c7 */ /* 0x011fe20008000000 */
[----:B------:R-:W-:Y:S05]  /*0820*/  BRA `(.L_x_4) ;  /* 0x0000000000047947 */ /* 0x000fea0003800000 */
.L_x_3:
[----:B0---4-:R-:W-:Y:S01]  /*0830*/  NOP ;  /* 0x0000000000007918 */ /* 0x011fe20000000000 */
.L_x_4:
[----:B------:R-:W0:Y:S01]  /*0840*/  LDC R2, c[0x0][0x65c] ;  /* 0x00019700ff027b82 */ /* 0x000e220000000800 */
[----:B------:R-:W-:Y:S01]  /*0850*/  LOP3.LUT R5, R5, 0xfffff7ff, RZ, 0xc0, !PT ;  /* 0xfffff7ff05057812 */ /* 0x000fe200078ec0ff */
[----:B------:R-:W-:Y:S02]  /*0860*/  IMAD.U32 R8, RZ, RZ, UR8 ;  /* 0x00000008ff087e24 */ /* 0x000fe4000f8e00ff */
[----:B------:R-:W-:Y:S01]  /*0870*/  IMAD.MOV.U32 R9, RZ, RZ, RZ ;  /* 0x000000ffff097224 */ /* 0x000fe200078e00ff */
[----:B0-----:R-:W-:-:S13]  /*0880*/  ISETP.NE.AND P1, PT, R2, 0x1, PT ;  /* 0x000000010200780c */ /* 0x001fda0003f25270 */
[----:B------:R-:W0:Y:S01]  /*0890*/  @P1 LDC R17, c[0x0][0x10] ;  /* 0x00000400ff111b82 */ /* 0x000e220000000800 */
[----:B------:R-:W-:Y:S01]  /*08a0*/  @P1 LOP3.LUT R5, R5, 0x800, RZ, 0xfc, !PT ;  /* 0x0000080005051812 */ /* 0x000fe200078efcff */
[----:B------:R-:W-:Y:S02]  /*08b0*/  @P1 IMAD.MOV.U32 R5, RZ, RZ, RZ ;  /* 0x000000ffff051224 */ /* 0x000fe400078e00ff */
[----:B------:R-:W-:-:S04]  /*08c0*/  @P1 IMAD.MOV.U32 R13, RZ, RZ, RZ ;  /* 0x000000ffff0d1224 */ /* 0x000fc800078e00ff */
[----:B------:R-:W1:Y:S01]  /*08d0*/  @!P1 LDC R11, c[0x0][0xc] ;  /* 0x00000300ff0b9b82 */ /* 0x000e620000000800 */
[----:B0-----:R-:W-:-:S04]  /*08e0*/  @P1 IMAD.WIDE.U32 R16, R17, UR8, R4 ;  /* 0x0000000811101c25 */ /* 0x001fc8000f8e0004 */
[----:B------:R-:W-:Y:S02]  /*08f0*/  @P1 IMAD.IADD R17, R17, 0x1, R13 ;  /* 0x0000000111111824 */ /* 0x000fe400078e020d */
[----:B-1----:R-:W-:-:S04]  /*0900*/  @!P1 IMAD.WIDE.U32 R8, R4, R11, R8 ;  /* 0x0000000b04089225 */ /* 0x002fc800078e0008 */
[----:B------:R-:W-:Y:S02]  /*0910*/  @!P1 IMAD.MOV.U32 R16, RZ, RZ, R8 ;  /* 0x000000ffff109224 */ /* 0x000fe400078e0008 */
[----:B------:R-:W-:Y:S01]  /*0920*/  @!P1 IMAD.MOV.U32 R17, RZ, RZ, R9 ;  /* 0x000000ffff119224 */ /* 0x000fe200078e0009 */
[----:B------:R-:W-:Y:S06]  /*0930*/  @!P2 BRA `(.L_x_5) ;  /* 0x00000000000ca947 */ /* 0x000fec0003800000 */
[----:B------:R-:W-:Y:S01]  /*0940*/  UCGABAR_WAIT ;  /* 0x0000000000007dc7 */ /* 0x000fe20008000000 */
[----:B------:R-:W-:Y:S01]  /*0950*/  CCTL.IVALL ;  /* 0x00000000ff00798f */ /* 0x000fe20002000000 */
[----:B------:R-:W-:Y:S05]  /*0960*/  BRA `(.L_x_6) ;  /* 0x0000000000047947 */ /* 0x000fea0003800000 */
.L_x_5:
[----:B------:R-:W-:Y:S06]  /*0970*/  BAR.SYNC.DEFER_BLOCKING 0x0 ;  /* 0x0000000000007b1d */ /* 0x000fec0000010000 */
.L_x_6:
[----:B------:R-:W-:Y:S05]  /*0980*/  @!P3 BRA `(.L_x_7) ;  /* 0x000000680070b947 */ /* 0x000fea0003800000 */
[----:B------:R-:W-:-:S13]  /*0990*/  ISETP.GT.U32.AND P0, PT, R6, 0x1, PT ;  /* 0x000000010600780c */ /* 0x000fda0003f04070 */
[----:B------:R-:W-:Y:S05]  /*09a0*/  @P0 EXIT ;  /* 0x000000000000094d */ /* 0x000fea0003800000 */
[----:B------:R-:W-:Y:S01]  /*09b0*/  ULDC.64 UR4, c[0x0][0x650] ;  /* 0x0001940000047ab9 */ /* 0x000fe20000000a00 */
[----:B------:R-:W-:Y:S01]  /*09c0*/  PRMT R0, RZ, 0x7610, R0 ;  /* 0x00007610ff007816 */ /* 0x000fe20000000000 */
[----:B------:R-:W-:Y:S01]  /*09d0*/  IMAD.MOV.U32 R102, RZ, RZ, -0x1 ;  /* 0xffffffffff667424 */ /* 0x000fe200078e00ff */
[----:B------:R-:W-:Y:S01]  /*09e0*/  ISETP.GE.U32.AND P0, PT, R16, UR4, PT ;  /* 0x0000000410007c0c */ /* 0x000fe2000bf06070 */
[----:B------:R-:W-:Y:S02]  /*09f0*/  IMAD.MOV.U32 R92, RZ, RZ, -0x1 ;  /* 0xffffffffff5c7424 */ /* 0x000fe400078e00ff */
[----:B------:R-:W-:Y:S01]  /*0a00*/  IMAD.MOV.U32 R89, RZ, RZ, -0x1 ;  /* 0xffffffffff597424 */ /* 0x000fe200078e00ff */
[----:B------:R-:W-:-:S13]  /*0a10*/  ISETP.GE.U32.AND.EX P0, PT, R17, UR5, PT, P0 ;  /* 0x0000000511007c0c */ /* 0x000fda000bf06100 */
[----:B------:R-:W-:Y:S05]  /*0a20*/  @P0 BRA `(.L_x_8) ;  /* 0x0000000400280947 */ /* 0x000fea0003800000 */
[----:B------:R-:W0:Y:S01]  /*0a30*/  LDC.64 R24, c[0x0][0x628] ;  /* 0x00018a00ff187b82 */ /* 0x000e220000000a00 */
[----:B------:R-:W-:Y:S02]  /*0a40*/  IMAD.MOV.U32 R8, RZ, RZ, R16 ;  /* 0x000000ffff087224 */ /* 0x000fe400078e0010 */
[----:B------:R-:W-:-:S05]  /*0a50*/  IMAD.MOV.U32 R9, RZ, RZ, R17 ;  /* 0x000000ffff097224 */ /* 0x000fca00078e0011 */
[----:B------:R-:W1:Y:S08]  /*0a60*/  LDC R0, c[0x0][0x630] ;  /* 0x00018c00ff007b82 */ /* 0x000e700000000800 */
[----:B------:R-:W2:Y:S01]  /*0a70*/  LDC.64 R26, c[0x0][0x620] ;  /* 0x00018800ff1a7b82 */ /* 0x000ea20000000a00 */
[----:B0-----:R-:W-:-:S04]  /*0a80*/  ISETP.NE.U32.AND P0, PT, R24, RZ, PT ;  /* 0x000000ff1800720c */ /* 0x001fc80003f05070 */
[----:B------:R-:W-:-:S13]  /*0a90*/  ISETP.NE.AND.EX P0, PT, R25, RZ, PT, P0 ;  /* 0x000000ff1900720c */ /* 0x000fda0003f05300 */
[----:B-12---:R-:W-:Y:S05]  /*0aa0*/  @!P0 BRA `(.L_x_9) ;  /* 0x0000000000288947 */ /* 0x006fea0003800000 */
[----:B------:R-:W0:Y:S02]  /*0ab0*/  LDC R13, c[0x0][0x634] ;  /* 0x00018d00ff0d7b82 */ /* 0x000e240000000800 */
[----:B0-----:R-:W-:-:S05]  /*0ac0*/  IADD3 R13, P0, R16, R13, RZ ;  /* 0x0000000d100d7210 */ /* 0x001fca0007f1e0ff */
[----:B------:R-:W-:-:S04]  /*0ad0*/  IMAD.X R15, RZ, RZ, R17, P0 ;  /* 0x000000ffff0f7224 */ /* 0x000fc800000e0611 */
[----:B------:R-:W-:-:S04]  /*0ae0*/  IMAD.WIDE.U32 R8, R15, R24, RZ ;  /* 0x000000180f087225 */ /* 0x000fc800078e00ff */
[----:B------:R-:W-:-:S04]  /*0af0*/  IMAD.WIDE.U32 R10, P0, R13, R25, R8 ;  /* 0x000000190d0a7225 */ /* 0x000fc80007800008 */
[----:B------:R-:W-:-:S04]  /*0b00*/  IMAD.WIDE.U32 R8, R13, R24, RZ ;  /* 0x000000180d087225 */ /* 0x000fc800078e00ff */
[----:B------:R-:W-:Y:S01]  /*0b10*/  IMAD.X R13, RZ, RZ, RZ, P0 ;  /* 0x000000ffff0d7224 */ /* 0x000fe200000e06ff */
[----:B------:R-:W-:Y:S01]  /*0b20*/  IADD3 RZ, P0, R9, R10, RZ ;  /* 0x0000000a09ff7210 */ /* 0x000fe20007f1e0ff */
[----:B------:R-:W-:-:S04]  /*0b30*/  IMAD.MOV.U32 R12, RZ, RZ, R11 ;  /* 0x000000ffff0c7224 */ /* 0x000fc800078e000b */
[----:B------:R-:W-:-:S08]  /*0b40*/  IMAD.WIDE.U32.X R8, R15, R25, R12, P0 ;  /* 0x000000190f087225 */ /* 0x000fd000000e040c */
.L_x_9:
[----:B------:R-:W0:Y:S01]  /*0b50*/  LDC.64 R24, c[0x0][0x640] ;  /* 0x00019000ff187b82 */ /* 0x000e220000000a00 */
[-CC-:B------:R-:W-:Y:S01]  /*0b60*/  SHF.R.U64 R89, R8, R0.reuse, R9.reuse ;  /* 0x0000000008597219 */ /* 0x180fe20000001209 */
[----:B------:R-:W-:Y:S01]  /*0b70*/  IMAD R30, R7, R21, R4 ;  /* 0x00000015071e7224 */ /* 0x000fe200078e0204 */
[----:B------:R-:W-:Y:S01]  /*0b80*/  SHF.R.U32.HI R0, RZ, R0, R9 ;  /* 0x00000000ff007219 */ /* 0x000fe20000011609 */
[----:B------:R-:W-:Y:S01]  /*0b90*/  IMAD.MOV.U32 R21, RZ, RZ, 0x1 ;  /* 0x00000001ff157424 */ /* 0x000fe200078e00ff */
[----:B------:R-:W-:-:S03]  /*0ba0*/  IADD3 R5, P0, RZ, -R89, RZ ;  /* 0x80000059ff057210 */ /* 0x000fc60007f1e0ff */
[----:B------:R-:W1:Y:S02]  /*0bb0*/  LDC R6, c[0x0][0x618] ;  /* 0x00018600ff067b82 */ /* 0x000e640000000800 */
[----:B------:R-:W-:-:S04]  /*0bc0*/  IMAD.X R9, RZ, RZ, ~R0, P0 ;  /* 0x000000ffff097224 */ /* 0x000fc800000e0e00 */
[-C--:B------:R-:W-:Y:S02]  /*0bd0*/  IMAD R0, R9, R26.reuse, RZ ;  /* 0x0000001a09007224 */ /* 0x080fe400078e02ff */
[----:B------:R-:W2:Y:S01]  /*0be0*/  LDC R11, c[0x0][0x608] ;  /* 0x00018200ff0b7b82 */ /* 0x000ea20000000800 */
[----:B------:R-:W-:-:S04]  /*0bf0*/  IMAD.WIDE.U32 R8, R5, R26, R16 ;  /* 0x0000001a05087225 */ /* 0x000fc800078e0010 */
[----:B------:R-:W-:-:S03]  /*0c00*/  IMAD R5, R5, R27, R0 ;  /* 0x0000001b05057224 */ /* 0x000fc600078e0200 */
[----:B------:R-:W3:Y:S01]  /*0c10*/  LDC R12, c[0x0][0x658] ;  /* 0x00019600ff0c7b82 */ /* 0x000ee20000000800 */
[----:B0-----:R-:W-:Y:S01]  /*0c20*/  ISETP.NE.U32.AND P0, PT, R24, RZ, PT ;  /* 0x000000ff1800720c */ /* 0x001fe20003f05070 */
[----:B------:R-:W-:Y:S02]  /*0c30*/  IMAD.IADD R5, R9, 0x1, R5 ;  /* 0x0000000109057824 */ /* 0x000fe400078e0205 */
[----:B------:R-:W-:Y:S01]  /*0c40*/  IMAD.MOV.U32 R9, RZ, RZ, -0x1 ;  /* 0xffffffffff097424 */ /* 0x000fe200078e00ff */
[----:B------:R-:W-:-:S03]  /*0c50*/  ISETP.NE.AND.EX P0, PT, R25, RZ, PT, P0 ;  /* 0x000000ff1900720c */ /* 0x000fc60003f05300 */
[----:B------:R-:W0:Y:S01]  /*0c60*/  LDC R15, c[0x0][0x600] ;  /* 0x00018000ff0f7b82 */ /* 0x000e220000000800 */
[-CC-:B-1----:R-:W-:Y:S02]  /*0c70*/  SHF.R.U64 R13, R8, R6.reuse, R5.reuse ;  /* 0x00000006080d7219 */ /* 0x182fe40000001205 */
[----:B------:R-:W-:-:S05]  /*0c80*/  SHF.R.U32.HI R0, RZ, R6, R5 ;  /* 0x00000006ff007219 */ /* 0x000fca0000011605 */
[----:B------:R-:W1:Y:S01]  /*0c90*/  LDC R14, c[0x0][0x648] ;  /* 0x00019200ff0e7b82 */ /* 0x000e620000000800 */
[-CC-:B--2---:R-:W-:Y:S02]  /*0ca0*/  SHF.R.U64 R27, R13, R11.reuse, R0.reuse ;  /* 0x0000000b0d1b7219 */ /* 0x184fe40000001200 */
[----:B------:R-:W-:-:S05]  /*0cb0*/  SHF.R.U32.HI R5, RZ, R11, R0 ;  /* 0x0000000bff057219 */ /* 0x000fca0000011600 */
[----:B------:R-:W2:Y:S01]  /*0cc0*/  LDC R20, c[0x0][0x638] ;  /* 0x00018e00ff147b82 */ /* 0x000ea20000000800 */
[-CC-:B---3--:R-:W-:Y:S02]  /*0cd0*/  SHF.R.U64 R28, R27, R12.reuse, R5.reuse ;  /* 0x0000000c1b1c7219 */ /* 0x188fe40000001205 */
[-C--:B------:R-:W-:Y:S02]  /*0ce0*/  SHF.L.U32 R0, R9, R12.reuse, RZ ;  /* 0x0000000c09007219 */ /* 0x080fe400000006ff */
[----:B------:R-:W-:Y:S01]  /*0cf0*/  SHF.R.U32.HI R5, RZ, R12, R5 ;  /* 0x0000000cff057219 */ /* 0x000fe20000011605 */
[----:B------:R-:W-:Y:S01]  /*0d00*/  IMAD.MOV.U32 R4, RZ, RZ, R28 ;  /* 0x000000ffff047224 */ /* 0x000fe200078e001c */
[----:B------:R-:W-:Y:S01]  /*0d10*/  LOP3.LUT R10, RZ, R0, RZ, 0x33, !PT ;  /* 0x00000000ff0a7212 */ /* 0x000fe200078e33ff */
[----:B------:R-:W3:Y:S01]  /*0d20*/  LDC R26, c[0x0][0x610] ;  /* 0x00018400ff1a7b82 */ /* 0x000ee20000000800 */
[----:B------:R-:W-:Y:S05]  /*0d30*/  @!P0 BRA `(.L_x_10) ;  /* 0x0000000000288947 */ /* 0x000fea0003800000 */
[----:B------:R-:W4:Y:S02]  /*0d40*/  LDC R9, c[0x0][0x64c] ;  /* 0x00019300ff097b82 */ /* 0x000f240000000800 */
[----:B----4-:R-:W-:-:S05]  /*0d50*/  IADD3 R9, P0, R28, R9, RZ ;  /* 0x000000091c097210 */ /* 0x010fca0007f1e0ff */
        /* <DEDUP_REMOVED lines=8> */
.L_x_10:
[----:B-1----:R-:W-:Y:S01]  /*0de0*/  SHF.R.U64 R4, R4, R14, R5 ;  /* 0x0000000e04047219 */ /* 0x002fe20000001205 */
[----:B0-----:R-:W-:Y:S01]  /*0df0*/  VIADD R6, R15, 0xffffffff ;  /* 0xffffffff0f067836 */ /* 0x001fe20000000000 */
[----:B------:R-:W-:Y:S02]  /*0e00*/  SHF.L.U32 R0, R21, R12, RZ ;  /* 0x0000000c15007219 */ /* 0x000fe400000006ff */
[----:B------:R-:W-:Y:S01]  /*0e10*/  LOP3.LUT R5, R27, R10, RZ, 0xc0, !PT ;  /* 0x0000000a1b057212 */ /* 0x000fe200078ec0ff */
[----:B------:R-:W-:Y:S01]  /*0e20*/  IMAD.MOV R7, RZ, RZ, -R4 ;  /* 0x000000ffff077224 */ /* 0x000fe200078e0a04 */
[----:B------:R-:W-:Y:S02]  /*0e30*/  SEL R3, R3, R30, !P1 ;  /* 0x0000001e03037207 */ /* 0x000fe40004800000 */
[----:B------:R-:W-:Y:S01]  /*0e40*/  LOP3.LUT R6, R13, R6, RZ, 0xc0, !PT ;  /* 0x000000060d067212 */ /* 0x000fe200078ec0ff */
[----:B------:R-:W-:Y:S02]  /*0e50*/  IMAD R4, R0, R4, R5 ;  /* 0x0000000400047224 */ /* 0x000fe400078e0205 */
[----:B--2---:R-:W-:-:S02]  /*0e60*/  IMAD R0, R7, R20, R28 ;  /* 0x0000001407007224 */ /* 0x004fc400078e021c */
[----:B---3--:R-:W-:Y:S02]  /*0e70*/  IMAD R3, R4, R26, R3 ;  /* 0x0000001a04037224 */ /* 0x008fe400078e0203 */
[----:B------:R-:W-:Y:S02]  /*0e80*/  IMAD R102, R0, R15, R6 ;  /* 0x0000000f00667224 */ /* 0x000fe400078e0206 */
[----:B------:R-:W-:-:S03]  /*0e90*/  IMAD.MOV.U32 R4, RZ, RZ, 0x1 ;  /* 0x00000001ff047424 */ /* 0x000fc600078e00ff */
[----:B------:R-:W-:Y:S02]  /*0ea0*/  SEL R92, R102, R3, !P1 ;  /* 0x00000003665c7207 */ /* 0x000fe40004800000 */
[----:B------:R-:W-:Y:S02]  /*0eb0*/  PRMT R0, R4, 0x7610, R0 ;  /* 0x0000761004007816 */ /* 0x000fe40000000000 */
[----:B------:R-:W-:-:S07]  /*0ec0*/  SEL R102, R3, R102, !P1 ;  /* 0x0000006603667207 */ /* 0x000fce0004800000 */
.L_x_8:
[----:B------:R-:W-:-:S08]  /*0ed0*/  NOP ;  /* 0x0000000000007918 */ /* 0x000fd00000000000 */
[----:B------:R-:W0:Y:S02]  /*0ee0*/  USETMAXREG.TRY_ALLOC.CTAPOOL UP0, 0xe8 ;  /* 0x000000e8000079c8 */ /* 0x000e240008000600 */
[----:B0-----:R-:W-:-:S13]  /*0ef0*/  PLOP3.LUT P0, PT, PT, PT, UP0, 0x80, 0x0 ;  /* 0x000000000000781c */ /* 0x001fda0003f0f008 */
[----:B------:R-:W-:Y:S05]  /*0f00*/  @!P0 BRA `(.L_x_8) ;  /* 0xfffffffc00f08947 */ /* 0x000fea000383ffff */
[----:B------:R-:W-:Y:S01]  /*0f10*/  ULDC.64 UR4, c[0x0][0x598] ;  /* 0x0001660000047ab9 */ /* 0x000fe20000000a00 */
[----:B------:R-:W-:Y:S01]  /*0f20*/  ULDC.64 UR36, c[0x0][0x208] ;  /* 0x0000820000247ab9 */ /* 0x000fe20000000a00 */
[----:B------:R-:W-:-:S04]  /*0f30*/  ISETP.NE.U32.AND P0, PT, RZ, UR4, PT ;  /* 0x00000004ff007c0c */ /* 0x000fc8000bf05070 */
[----:B------:R-:W-:-:S13]  /*0f40*/  ISETP.NE.AND.EX P0, PT, RZ, UR5, PT, P0 ;  /* 0x00000005ff007c0c */ /* 0x000fda000bf05300 */
[----:B------:R-:W-:Y:S05]  /*0f50*/  @!P0 BRA `(.L_x_11) ;  /* 0x00000000001c8947 */ /* 0x000fea0003800000 */
[----:B------:R-:W0:Y:S02]  /*0f60*/  LDC.64 R4, c[0x0][0x598] ;  /* 0x00016600ff047b82 */ /* 0x000e240000000a00 */
[----:B0-----:R-:W2:Y:S02]  /*0f70*/  LDG.E.64 R4, desc[UR36][R4.64] ;  /* 0x0000002404047981 */ /* 0x001ea4000c1e1b00 */
[----:B--2---:R-:W-:-:S04]  /*0f80*/  ISETP.NE.U32.AND P0, PT, R4, RZ, PT ;  /* 0x000000ff0400720c */ /* 0x004fc80003f05070 */
[----:B------:R-:W-:-:S13]  /*0f90*/  ISETP.NE.AND.EX P0, PT, R5, RZ, PT, P0 ;  /* 0x000000ff0500720c */ /* 0x000fda0003f05300 */
[----:B------:R-:W-:Y:S05]  /*0fa0*/  @!P0 BRA `(.L_x_11) ;  /* 0x0000000000088947 */ /* 0x000fea0003800000 */
[----:B------:R0:W5:Y:S01]  /*0fb0*/  LD.E R88, desc[UR36][R4.64] ;  /* 0x0000002404587980 */ /* 0x000162000c101900 */
[----:B------:R-:W-:Y:S05]  /*0fc0*/  BRA `(.L_x_12) ;  /* 0x0000000000247947 */ /* 0x000fea0003800000 */
.L_x_11:
[----:B------:R-:W-:Y:S02]  /*0fd0*/  ULDC.64 UR4, c[0x0][0x588] ;  /* 0x0001620000047ab9 */ /* 0x000fe40000000a00 */
[----:B------:R-:W-:-:S04]  /*0fe0*/  ISETP.NE.U32.AND P0, PT, RZ, UR4, PT ;  /* 0x00000004ff007c0c */ /* 0x000fc8000bf05070 */
[----:B------:R-:W-:-:S13]  /*0ff0*/  ISETP.NE.AND.EX P0, PT, RZ, UR5, PT, P0 ;  /* 0x00000005ff007c0c */ /* 0x000fda000bf05300 */
[----:B------:R-:W-:Y:S05]  /*1000*/  @!P0 BRA `(.L_x_13) ;  /* 0x00000000000c8947 */ /* 0x000fea0003800000 */
[----:B------:R-:W0:Y:S02]  /*1010*/  LDC.64 R4, c[0x0][0x588] ;  /* 0x00016200ff047b82 */ /* 0x000e240000000a00 */
[----:B0-----:R1:W5:Y:S01]  /*1020*/  LDG.E R88, desc[UR36][R4.64] ;  /* 0x0000002404587981 */ /* 0x001362000c1e1900 */
[----:B------:R-:W-:Y:S05]  /*1030*/  BRA `(.L_x_12) ;  /* 0x0000000000087947 */ /* 0x000fea0003800000 */
.L_x_13:
[----:B------:R-:W-:Y:S02]  /*1040*/  ULDC UR4, c[0x0][0x580] ;  /* 0x0001600000047ab9 */ /* 0x000fe40000000800 */
[----:B------:R-:W-:-:S07]  /*1050*/  IMAD.U32 R88, RZ, RZ, UR4 ;  /* 0x00000004ff587e24 */ /* 0x000fce000f8e00ff */
.L_x_12:
[----:B------:R-:W-:Y:S02]  /*1060*/  ULDC.64 UR4, c[0x0][0x5a0] ;  /* 0x0001680000047ab9 */ /* 0x000fe40000000a00 */
[----:B------:R-:W-:-:S04]  /*1070*/  ISETP.NE.U32.AND P0, PT, RZ, UR4, PT ;  /* 0x00000004ff007c0c */ /* 0x000fc8000bf05070 */
[----:B------:R-:W-:-:S13]  /*1080*/  ISETP.NE.AND.EX P0, PT, RZ, UR5, PT, P0 ;  /* 0x00000005ff007c0c */ /* 0x000fda000bf05300 */
[----:B------:R-:W-:Y:S05]  /*1090*/  @!P0 BRA `(.L_x_14) ;  /* 0x00000000001c8947 */ /* 0x000fea0003800000 */
[----:B01----:R-:W0:Y:S02]  /*10a0*/  LDC.64 R4, c[0x0][0x5a0] ;  /* 0x00016800ff047b82 */ /* 0x003e240000000a00 */
[----:B0-----:R-:W2:Y:S02]  /*10b0*/  LDG.E.64 R4, desc[UR36][R4.64] ;  /* 0x0000002404047981 */ /* 0x001ea4000c1e1b00 */
[----:B--2---:R-:W-:-:S04]  /*10c0*/  ISETP.NE.U32.AND P0, PT, R4, RZ, PT ;  /* 0x000000ff0400720c */ /* 0x004fc80003f05070 */
[----:B------:R-:W-:-:S13]  /*10d0*/  ISETP.NE.AND.EX P0, PT, R5, RZ, PT, P0 ;  /* 0x000000ff0500720c */ /* 0x000fda0003f05300 */
[----:B------:R-:W-:Y:S05]  /*10e0*/  @!P0 BRA `(.L_x_14) ;  /* 0x0000000000088947 */ /* 0x000fea0003800000 */
[----:B------:R0:W5:Y:S01]  /*10f0*/  LD.E R90, desc[UR36][R4.64] ;  /* 0x00000024045a7980 */ /* 0x000162000c101900 */
[----:B------:R-:W-:Y:S05]  /*1100*/  BRA `(.L_x_15) ;  /* 0x0000000000247947 */ /* 0x000fea0003800000 */
.L_x_14:
[----:B------:R-:W-:Y:S02]  /*1110*/  ULDC.64 UR4, c[0x0][0x590] ;  /* 0x0001640000047ab9 */ /* 0x000fe40000000a00 */
[----:B------:R-:W-:-:S04]  /*1120*/  ISETP.NE.U32.AND P0, PT, RZ, UR4, PT ;  /* 0x00000004ff007c0c */ /* 0x000fc8000bf05070 */
[----:B------:R-:W-:-:S13]  /*1130*/  ISETP.NE.AND.EX P0, PT, RZ, UR5, PT, P0 ;  /* 0x00000005ff007c0c */ /* 0x000fda000bf05300 */
[----:B------:R-:W-:Y:S05]  /*1140*/  @!P0 BRA `(.L_x_16) ;  /* 0x00000000000c8947 */ /* 0x000fea0003800000 */
[----:B------:R-:W2:Y:S02]  /*1150*/  LDC.64 R90, c[0x0][0x590] ;  /* 0x00016400ff5a7b82 */ /* 0x000ea40000000a00 */
[----:B--2---:R2:W5:Y:S01]  /*1160*/  LDG.E R90, desc[UR36][R90.64] ;  /* 0x000000245a5a7981 */ /* 0x004562000c1e1900 */
[----:B------:R-:W-:Y:S05]  /*1170*/  BRA `(.L_x_15) ;  /* 0x0000000000087947 */ /* 0x000fea0003800000 */
.L_x_16:
[----:B------:R-:W-:Y:S02]  /*1180*/  ULDC UR4, c[0x0][0x584] ;  /* 0x0001610000047ab9 */ /* 0x000fe40000000800 */
[----:B------:R-:W-:-:S07]  /*1190*/  IMAD.U32 R90, RZ, RZ, UR4 ;  /* 0x00000004ff5a7e24 */ /* 0x000fce000f8e00ff */
.L_x_15:
[----:B------:R-:W-:-:S13]  /*11a0*/  LOP3.LUT P0, RZ, R0, 0xff, RZ, 0xc0, !PT ;  /* 0x000000ff00ff7812 */ /* 0x000fda000780c0ff */
[----:B------:R-:W-:Y:S05]  /*11b0*/  @!P0 EXIT ;  /* 0x000000000000894d */ /* 0x000fea0003800000 */
[----:B------:R-:W-:Y:S01]  /*11c0*/  ULDC UR4, c[0x0][0x28c] ;  /* 0x0000a30000047ab9 */ /* 0x000fe20000000800 */
[----:B------:R-:W-:Y:S01]  /*11d0*/  LOP3.LUT R106, R19, 0x1, RZ, 0xfc, !PT ;  /* 0x00000001136a7812 */ /* 0x000fe200078efcff */
[----:B------:R-:W-:Y:S01]  /*11e0*/  UIADD3 UR4, UR4, 0x1f, URZ ;  /* 0x0000001f04047890 */ /* 0x000fe2000fffe03f */
[----:B------:R-:W-:Y:S01]  /*11f0*/  UMOV UR38, URZ ;  /* 0x0000003f00267c82 */ /* 0x000fe20008000000 */
[----:B------:R-:W-:Y:S02]  /*1200*/  UMOV UR39, URZ ;  /* 0x0000003f00277c82 */ /* 0x000fe40008000000 */
[----:B------:R-:W-:-:S04]  /*1210*/  USHF.R.S32.HI UR5, URZ, 0x1f, UR4 ;  /* 0x0000001f3f057899 */ /* 0x000fc80008011404 */
[----:B------:R-:W-:-:S04]  /*1220*/  ULEA.HI UR5, UR5, UR4, URZ, 0x5 ;  /* 0x0000000405057291 */ /* 0x000fc8000f8f283f */
[----:B------:R-:W-:-:S12]  /*1230*/  USHF.R.S32.HI UR40, URZ, 0x5, UR5 ;  /* 0x000000053f287899 */ /* 0x000fd80008011405 */
.L_x_162:
[----:B------:R-:W-:Y:S01]  /*1240*/  LOP3.LUT R0, R18, 0x80, RZ, 0xc0, !PT ;  /* 0x0000008012007812 */ /* 0x000fe200078ec0ff */
[----:B---3--:R-:W3:Y:S01]  /*1250*/  S2UR UR7, SR_CgaCtaId ;  /* 0x00000000000779c3 */ /* 0x008ee20000008800 */
[----:B------:R-:W-:Y:S02]  /*1260*/  UMOV UR6, 0x400 ;  /* 0x0000040000067882 */ /* 0x000fe40000000000 */
[----:B------:R-:W-:-:S06]  /*1270*/  SHF.R.U32.HI R0, RZ, 0x7, R0 ;  /* 0x00000007ff007819 */ /* 0x000fcc0000011600 */
[----:B----4-:R-:W4:Y:S01]  /*1280*/  SHFL.IDX PT, R0, R0, RZ, 0x1f ;  /* 0x00001fff00007589 */ /* 0x010f2200000e0000 */
[----:B---3--:R-:W-:Y:S01]  /*1290*/  ULEA UR6, UR7, UR6, 0x18 ;  /* 0x0000000607067291 */ /* 0x008fe2000f8ec03f */
[----:B----4-:R-:W-:-:S13]  /*12a0*/  R2UR UR4, R0 ;  /* 0x00000000000472ca */ /* 0x010fda00000e0000 */
[----:B------:R-:W-:-:S04]  /*12b0*/  ULEA.HI UR5, UR4, UR4, URZ, 0x1 ;  /* 0x0000000404057291 */ /* 0x000fc8000f8f083f */
[----:B------:R-:W-:-:S04]  /*12c0*/  ULOP3.LUT UR5, UR5, 0x7fffe, URZ, 0xc0, !UPT ;  /* 0x0007fffe05057892 */ /* 0x000fc8000f8ec03f */
[----:B------:R-:W-:-:S03]  /*12d0*/  UIADD3 UR5, UR4, -UR5, URZ ;  /* 0x8000000504057290 */ /* 0x000fc6000fffe03f */
[----:B------:R-:W-:Y:S01]  /*12e0*/  ULDC UR4, c[0x0][0x28c] ;  /* 0x0000a30000047ab9 */ /* 0x000fe20000000800 */
[----:B------:R-:W-:Y:S01]  /*12f0*/  ULEA UR5, UR5, UR6, 0xd ;  /* 0x0000000605057291 */ /* 0x000fe2000f8e683f */
[----:B------:R-:W-:-:S03]  /*1300*/  ISETP.LT.AND P0, PT, RZ, UR4, PT ;  /* 0x00000004ff007c0c */ /* 0x000fc6000bf01270 */
[----:B------:R-:W-:-:S04]  /*1310*/  UIADD3 UR5, UR5, 0x100, URZ ;  /* 0x0000010005057890 */ /* 0x000fc8000fffe03f */
[----:B------:R-:W-:-:S04]  /*1320*/  USHF.R.U32.HI UR5, URZ, 0x4, UR5 ;  /* 0x000000043f057899 */ /* 0x000fc80008011605 */
[----:B------:R-:W-:Y:S02]  /*1330*/  ULOP3.LUT UR41, UR5, 0x3fff, URZ, 0xc0, !UPT ;  /* 0x00003fff05297892 */ /* 0x000fe4000f8ec03f */
[----:B01---5:R-:W-:Y:S10]  /*1340*/  @P0 BRA `(.L_x_17) ;  /* 0x0000000000400947 */ /* 0x023ff40003800000 */
[----:B------:R-:W-:Y:S01]  /*1350*/  MOV R0, 0x0 ;  /* 0x0000000000007802 */ /* 0x000fe20000000f00 */
[----:B------:R-:W-:Y:S01]  /*1360*/  ULDC.64 UR4, c[0x4][0x68] ;  /* 0x01001a0000047ab9 */ /* 0x000fe20000000a00 */
[----:B------:R-:W-:Y:S01]  /*1370*/  ULDC.64 UR6, c[0x4][0x8] ;  /* 0x0100020000067ab9 */ /* 0x000fe20000000a00 */
[----:B01----:R-:W-:Y:S01]  /*1380*/  IMAD.U32 R4, RZ, RZ, UR4 ;  /* 0x00000004ff047e24 */ /* 0x003fe2000f8e00ff */
[----:B------:R0:W1:Y:S01]  /*1390*/  LDC.64 R14, c[0x4][R0] ;  /* 0x01000000000e7b82 */ /* 0x0000620000000a00 */
[----:B------:R-:W-:Y:S01]  /*13a0*/  IMAD.U32 R5, RZ, RZ, UR5 ;  /* 0x00000005ff057e24 */ /* 0x000fe2000f8e00ff */
[----:B------:R-:W-:Y:S01]  /*13b0*/  ULDC.64 UR4, c[0x4][0x70] ;  /* 0x01001c0000047ab9 */ /* 0x000fe20000000a00 */
[----:B------:R-:W-:Y:S02]  /*13c0*/  IMAD.U32 R10, RZ, RZ, UR6 ;  /* 0x00000006ff0a7e24 */ /* 0x000fe4000f8e00ff */
[----:B------:R-:W-:Y:S02]  /*13d0*/  IMAD.U32 R6, RZ, RZ, UR4 ;  /* 0x00000004ff067e24 */ /* 0x000fe4000f8e00ff */
[----:B------:R-:W-:-:S02]  /*13e0*/  IMAD.U32 R7, RZ, RZ, UR5 ;  /* 0x00000005ff077e24 */ /* 0x000fc4000f8e00ff */
[----:B------:R-:W-:Y:S02]  /*13f0*/  IMAD.U32 R11, RZ, RZ, UR7 ;  /* 0x00000007ff0b7e24 */ /* 0x000fe4000f8e00ff */
[----:B------:R-:W-:Y:S02]  /*1400*/  IMAD.MOV.U32 R8, RZ, RZ, 0x1e1 ;  /* 0x000001e1ff087424 */ /* 0x000fe400078e00ff */
[----:B------:R-:W-:Y:S02]  /*1410*/  IMAD.MOV.U32 R12, RZ, RZ, 0x1 ;  /* 0x00000001ff0c7424 */ /* 0x000fe400078e00ff */
[----:B0-----:R-:W-:-:S07]  /*1420*/  IMAD.MOV.U32 R13, RZ, RZ, RZ ;  /* 0x000000ffff0d7224 */ /* 0x001fce00078e00ff */
[----:B------:R-:W-:-:S07]  /*1430*/  LEPC R20, `(.L_x_17) ;  /* 0x000000001014794e */ /* 0x000fce0000000000 */
[----:B-12--5:R-:W-:Y:S05]  /*1440*/  CALL.ABS.NOINC R14 ;  /* 0x000000000e007343 */ /* 0x026fea0003c00000 */
.L_x_17:
[----:B------:R-:W-:-:S13]  /*1450*/  ISETP.NE.AND P0, PT, R106, 0x3, PT ;  /* 0x000000036a00780c */ /* 0x000fda0003f05270 */
[----:B------:R-:W-:Y:S05]  /*1460*/  @!P0 BRA `(.L_x_18) ;  /* 0x0000000000048947 */ /* 0x000fea0003800000 */
[----:B------:R-:W-:Y:S01]  /*1470*/  BPT.TRAP 0x1 ;  /* 0x000000040000795c */ /* 0x000fe20000300000 */
.L_x_18:
[----:B------:R-:W3:Y:S01]  /*1480*/  S2UR UR5, SR_CgaCtaId ;  /* 0x00000000000579c3 */ /* 0x000ee20000008800 */
[----:B------:R-:W-:Y:S01]  /*1490*/  UMOV UR4, 0x400 ;  /* 0x0000040000047882 */ /* 0x000fe20000000000 */
[----:B------:R-:W-:Y:S02]  /*14a0*/  IMAD.U32 R0, RZ, RZ, UR38 ;  /* 0x00000026ff007e24 */ /* 0x000fe4000f8e00ff */
[----:B------:R-:W-:-:S03]  /*14b0*/  IMAD.U32 R3, RZ, RZ, UR39 ;  /* 0x00000027ff037e24 */ /* 0x000fc6000f8e00ff */
[----:B------:R-:W-:Y:S01]  /*14c0*/  SHF.L.U32 R0, R0, 0x1f, RZ ;  /* 0x0000001f00007819 */ /* 0x000fe200000006ff */
[----:B---3--:R-:W-:-:S06]  /*14d0*/  ULEA UR4, UR5, UR4, 0x18 ;  /* 0x0000000405047291 */ /* 0x008fcc000f8ec03f */
[----:B------:R-:W-:-:S04]  /*14e0*/  IMAD.U32 R6, RZ, RZ, UR4 ;  /* 0x00000004ff067e24 */ /* 0x000fc8000f8e00ff */
[----:B------:R-:W-:-:S04]  /*14f0*/  IMAD R3, R3, 0x8, R6 ;  /* 0x0000000803037824 */ /* 0x000fc800078e0206 */
[----:B------:R3:W4:Y:S01]  /*1500*/  SYNCS.PHASECHK.TRANS64.TRYWAIT P1, [R3+URZ], R0 ;  /* 0x00000000030075a7 */ /* 0x000722000802017f */
[----:B------:R-:W-:Y:S05]  /*1510*/  @!P0 BRA `(.L_x_19) ;  /* 0x0000000000048947 */ /* 0x000fea0003800000 */
[----:B------:R-:W-:Y:S01]  /*1520*/  BPT.TRAP 0x1 ;  /* 0x000000040000795c */ /* 0x000fe20000300000 */
.L_x_19:
[----:B----4-:R-:W-:Y:S05]  /*1530*/  @P1 BRA `(.L_x_20) ;  /* 0x0000000000081947 */ /* 0x010fea0003800000 */
[----:B------:R-:W4:Y:S02]  /*1540*/  SYNCS.PHASECHK.TRANS64.TRYWAIT P1, [R3+URZ], R0 ;  /* 0x00000000030075a7 */ /* 0x000f24000802017f */
[----:B----4-:R-:W-:Y:S05]  /*1550*/  @!P1 BRA `(.L_x_21) ;  /* 0x0000007400589947 */ /* 0x010fea0003800000 */
.L_x_20:
[----:B------:R-:W-:-:S04]  /*1560*/  UISETP.LT.AND UP0, UPT, UR40, 0x1, UPT ;  /* 0x000000012800788c */ /* 0x000fc8000bf01270 */
[----:B------:R-:W-:-:S06]  /*1570*/  USEL UR4, UR40, 0x1, UP0 ;  /* 0x0000000128047887 */ /* 0x000fcc0008000000 */
[----:B---34-:R-:W-:Y:S01]  /*1580*/  IMAD.U32 R0, RZ, RZ, UR4 ;  /* 0x00000004ff007e24 */ /* 0x018fe2000f8e00ff */
[----:B------:R-:W-:Y:S05]  /*1590*/  WARPSYNC.ALL ;  /* 0x0000000000007948 */ /* 0x000fea0003800000 */
[----:B------:R-:W-:-:S04]  /*15a0*/  IADD3 R0, -R0, UR40, RZ ;  /* 0x0000002800007c10 */ /* 0x000fc8000fffe1ff */
[----:B------:R-:W-:Y:S02]  /*15b0*/  ISETP.GE.AND P1, PT, R0, 0x1, PT ;  /* 0x000000010000780c */ /* 0x000fe40003f26270 */
[----:B------:R-:W-:Y:S01]  /*15c0*/  R2UR UR4, R6 ;  /* 0x00000000060472ca */ /* 0x000fe200000e0000 */
[----:B------:R-:W-:Y:S01]  /*15d0*/  WARPGROUP.ARRIVE ;  /* 0x00000000000079c5 */ /* 0x000fe20000000000 */
[----:B------:R-:W-:Y:S01]  /*15e0*/  UMOV UR9, 0x40000040 ;  /* 0x4000004000097882 */ /* 0x000fe20000000000 */
[----:B------:R-:W-:-:S10]  /*15f0*/  UMOV UR11, 0x40000040 ;  /* 0x40000040000b7882 */ /* 0x000fd40000000000 */
[----:B------:R-:W-:-:S04]  /*1600*/  UIADD3 UR4, UR4, 0x28100, URZ ;  /* 0x0002810004047890 */ /* 0x000fc8000fffe03f */
[----:B------:R-:W-:-:S04]  /*1610*/  USHF.R.U32.HI UR4, URZ, 0x4, UR4 ;  /* 0x000000043f047899 */ /* 0x000fc80008011604 */
[----:B------:R-:W-:Y:S02]  /*1620*/  ULOP3.LUT UR5, UR4, 0x3fff, URZ, 0xc0, !UPT ;  /* 0x00003fff04057892 */ /* 0x000fe4000f8ec03f */
[----:B------:R-:W-:Y:S02]  /*1630*/  ULOP3.LUT UR4, UR41, 0x10000, URZ, 0xfc, !UPT ;  /* 0x0001000029047892 */ /* 0x000fe4000f8efc3f */
[----:B------:R-:W-:Y:S02]  /*1640*/  ULOP3.LUT UR5, UR5, 0x10000, URZ, 0xfc, !UPT ;  /* 0x0001000005057892 */ /* 0x000fe4000f8efc3f */
[----:B------:R-:W-:Y:S02]  /*1650*/  ULEA UR7, UR39, UR4, 0xb ;  /* 0x0000000427077291 */ /* 0x000fe4000f8e583f */
[----:B------:R-:W-:Y:S02]  /*1660*/  ULEA UR6, UR39, UR5, 0x9 ;  /* 0x0000000527067291 */ /* 0x000fe4000f8e483f */
[----:B------:R-:W-:-:S03]  /*1670*/  UIADD3 UR12, UR7, 0x400, URZ ;  /* 0x00000400070c7890 */ /* 0x000fc6000fffe03f */
[----:B------:R-:W-:Y:S02]  /*1680*/  UMOV UR8, UR7 ;  /* 0x0000000700087c82 */ /* 0x000fe40008000000 */
[----:B------:R-:W-:Y:S02]  /*1690*/  UMOV UR10, UR6 ;  /* 0x00000006000a7c82 */ /* 0x000fe40008000000 */
[----:B------:R-:W-:Y:S01]  /*16a0*/  HGMMA.64x64x8.F32.TF32 R56, gdesc[UR8], RZ, !UPT, gsb0 ;  /* 0x04e00000083879f0 */ /* 0x000fe2000c0028ff */
[----:B------:R-:W-:Y:S01]  /*16b0*/  UMOV UR8, UR12 ;  /* 0x0000000c00087c82 */ /* 0x000fe20008000000 */
[----:B------:R-:W-:Y:S01]  /*16c0*/  UMOV UR9, 0x40000040 ;  /* 0x4000004000097882 */ /* 0x000fe20000000000 */
[----:B------:R-:W-:Y:S01]  /*16d0*/  UIADD3 UR12, UR7, 0x402, URZ ;  /* 0x00000402070c7890 */ /* 0x000fe2000fffe03f */
[----:B------:R-:W-:Y:S02]  /*16e0*/  WARPGROUP.DEPBAR.LE gsb0, 0x0 ;  /* 0x00008000000079c5 */ /* 0x000fe40000010000 */
[----:B------:R-:W-:-:S06]  /*16f0*/  WARPGROUP.ARRIVE ;  /* 0x00000000000079c5 */ /* 0x000fcc0000000000 */
[----:B------:R-:W-:Y:S01]  /*1700*/  HGMMA.64x64x8.F32.TF32 R24, gdesc[UR8], RZ, !UPT, gsb0 ;  /* 0x04e00000081879f0 */ /* 0x000fe2000c0028ff */
[----:B------:R-:W-:Y:S02]  /*1710*/  UIADD3 UR8, UR7, 0x2, URZ ;  /* 0x0000000207087890 */ /* 0x000fe4000fffe03f */
[----:B------:R-:W-:Y:S01]  /*1720*/  UIADD3 UR10, UR6, 0x2, URZ ;  /* 0x00000002060a7890 */ /* 0x000fe2000fffe03f */
[----:B------:R-:W-:Y:S01]  /*1730*/  UMOV UR9, 0x40000040 ;  /* 0x4000004000097882 */ /* 0x000fe20000000000 */
[----:B------:R-:W-:Y:S01]  /*1740*/  UMOV UR11, 0x40000040 ;  /* 0x40000040000b7882 */ /* 0x000fe20000000000 */
[----:B------:R-:W-:Y:S02]  /*1750*/  WARPGROUP.DEPBAR.LE gsb0, 0x0 ;  /* 0x00008000000079c5 */ /* 0x000fe40000010000 */
[----:B------:R-:W-:-:S06]  /*1760*/  WARPGROUP.ARRIVE ;  /* 0x00000000000079c5 */ /* 0x000fcc0000000000 */
[----:B------:R-:W-:Y:S01]  /*1770*/  HGMMA.64x64x8.F32.TF32 R56, gdesc[UR8], R56, gsb0 ;  /* 0x04e00000083879f0 */ /* 0x000fe20008002838 */
[----:B------:R-:W-:Y:S01]  /*1780*/  UMOV UR8, UR12 ;  /* 0x0000000c00087c82 */ /* 0x000fe20008000000 */
[----:B------:R-:W-:Y:S01]  /*1790*/  UMOV UR9, 0x40000040 ;  /* 0x4000004000097882 */ /* 0x000fe20000000000 */
[----:B------:R-:W-:Y:S01]  /*17a0*/  UIADD3 UR12, UR7, 0x404, URZ ;  /* 0x00000404070c7890 */ /* 0x000fe2000fffe03f */
[----:B------:R-:W-:Y:S02]  /*17b0*/  WARPGROUP.DEPBAR.LE gsb0, 0x0 ;  /* 0x00008000000079c5 */ /* 0x000fe40000010000 */
[----:B------:R-:W-:-:S06]  /*17c0*/  WARPGROUP.ARRIVE ;  /* 0x00000000000079c5 */ /* 0x000fcc0000000000 */
[----:B------:R-:W-:Y:S01]  /*17d0*/  HGMMA.64x64x8.F32.TF32 R24, gdesc[UR8], R24, gsb0 ;  /* 0x04e00000081879f0 */ /* 0x000fe20008002818 */
        /* <DEDUP_REMOVED lines=9> */
[----:B------:R-:W-:Y:S02]  /*1870*/  WARPGROUP.DEPBAR.LE gsb0, 0x0 ;  /* 0x00008000000079c5 */ /* 0x000fe40000010000 */
[----:B------:R-:W-:-:S06]  /*1880*/  WARPGROUP.ARRIVE ;  /* 0x00000000000079c5 */ /* 0x000fcc0000000000 */
[----:B------:R-:W-:Y:S01]  /*1890*/  HGMMA.64x64x8.F32.TF32 R24, gdesc[UR8], R24, gsb0 ;  /* 0x04e00000081879f0 */ /* 0x000fe20008002818 */
[----:B------:R-:W-:Y:S02]  /*18a0*/  UIADD3 UR8, UR7, 0x6, URZ ;  /* 0x0000000607087890 */ /* 0x000fe4000fffe03f */
[----:B------:R-:W-:Y:S01]  /*18b0*/  UIADD3 UR10, UR6, 0x6, URZ ;  /* 0x00000006060a7890 */ /* 0x000fe2000fffe03f */
[----:B------:R-:W-:Y:S01]  /*18c0*/  UMOV UR9, 0x40000040 ;  /* 0x4000004000097882 */ /* 0x000fe20000000000 */
[----:B------:R-:W-:Y:S01]  /*18d0*/  UMOV UR11, 0x40000040 ;  /* 0x40000040000b7882 */ /* 0x000fe20000000000 */
[----:B------:R-:W-:Y:S01]  /*18e0*/  UIADD3 UR7, UR7, 0x406, URZ ;  /* 0x0000040607077890 */ /* 0x000fe2000fffe03f */
[----:B------:R-:W-:Y:S02]  /*18f0*/  WARPGROUP.DEPBAR.LE gsb0, 0x0 ;  /* 0x00008000000079c5 */ /* 0x000fe40000010000 */
[----:B------:R-:W-:-:S06]  /*1900*/  WARPGROUP.ARRIVE ;  /* 0x00000000000079c5 */ /* 0x000fcc0000000000 */
[----:B------:R-:W-:Y:S01]  /*1910*/  HGMMA.64x64x8.F32.TF32 R56, gdesc[UR8], R56, gsb0 ;  /* 0x04e00000083879f0 */ /* 0x000fe20008002838 */
[----:B------:R-:W-:Y:S01]  /*1920*/  UMOV UR8, UR7 ;  /* 0x0000000700087c82 */ /* 0x000fe20008000000 */
[----:B------:R-:W-:Y:S01]  /*1930*/  UMOV UR9, 0x40000040 ;  /* 0x4000004000097882 */ /* 0x000fe20000000000 */
[----:B------:R-:W-:Y:S02]  /*1940*/  WARPGROUP.DEPBAR.LE gsb0, 0x0 ;  /* 0x00008000000079c5 */ /* 0x000fe40000010000 */
[----:B------:R-:W-:-:S06]  /*1950*/  WARPGROUP.ARRIVE ;  /* 0x00000000000079c5 */ /* 0x000fcc0000000000 */
[----:B------:R-:W-:Y:S03]  /*1960*/  HGMMA.64x64x8.F32.TF32 R24, gdesc[UR8], R24, gsb0 ;  /* 0x04e00000081879f0 */ /* 0x000fe60008002818 */
[----:B------:R-:W-:Y:S02]  /*1970*/  WARPGROUP.DEPBAR.LE gsb0, 0x0 ;  /* 0x00008000000079c5 */ /* 0x000fe40000010000 */
[----:B------:R-:W-:Y:S05]  /*1980*/  @!P1 BRA `(.L_x_22) ;  /* 0x0000000400849947 */ /* 0x000fea0003800000 */
[----:B------:R-:W-:Y:S02]  /*1990*/  UIADD3 UR6, UR39, 0x1, URZ ;  /* 0x0000000127067890 */ /* 0x000fe4000fffe03f */
[----:B------:R-:W-:Y:S02]  /*19a0*/  IMAD.U32 R3, RZ, RZ, UR39 ;  /* 0x00000027ff037e24 */ /* 0x000fe4000f8e00ff */
[----:B------:R-:W-:-:S04]  /*19b0*/  UISETP.NE.AND UP0, UPT, UR6, 0x5, UPT ;  /* 0x000000050600788c */ /* 0x000fc8000bf05270 */
[----:B------:R-:W-:Y:S02]  /*19c0*/  USEL UR7, URZ, 0x1, UP0 ;  /* 0x000000013f077887 */ /* 0x000fe40008000000 */
[----:B------:R-:W-:Y:S02]  /*19d0*/  USEL UR6, UR6, URZ, UP0 ;  /* 0x0000003f06067287 */ /* 0x000fe40008000000 */
[----:B------:R-:W-:-:S06]  /*19e0*/  ULOP3.LUT UR7, UR38, UR7, URZ, 0x3c, !UPT ;  /* 0x0000000726077292 */ /* 0x000fcc000f8e3c3f */
[----:B------:R-:W-:-:S07]  /*19f0*/  IMAD.U32 R7, RZ, RZ, UR7 ;  /* 0x00000007ff077e24 */ /* 0x000fce000f8e00ff */
.L_x_29:
[----:B------:R-:W-:Y:S05]  /*1a00*/  @!P0 BRA `(.L_x_23) ;  /* 0x0000000000048947 */ /* 0x000fea0003800000 */
[----:B------:R-:W-:Y:S01]  /*1a10*/  BPT.TRAP 0x1 ;  /* 0x000000040000795c */ /* 0x000fe20000300000 */
.L_x_23:
[----:B------:R-:W3:Y:S01]  /*1a20*/  S2UR UR8, SR_CgaCtaId ;  /* 0x00000000000879c3 */ /* 0x000ee20000008800 */
[----:B------:R-:W-:Y:S01]  /*1a30*/  UMOV UR7, 0x400 ;  /* 0x0000040000077882 */ /* 0x000fe20000000000 */
[----:B01----:R-:W-:Y:S01]  /*1a40*/  IMAD.U32 R5, RZ, RZ, UR6 ;  /* 0x00000006ff057e24 */ /* 0x003fe2000f8e00ff */
[----:B------:R-:W-:Y:S01]  /*1a50*/  SHF.L.U32 R4, R7, 0x1f, RZ ;  /* 0x0000001f07047819 */ /* 0x000fe200000006ff */
[----:B---3--:R-:W-:-:S06]  /*1a60*/  ULEA UR7, UR8, UR7, 0x18 ;  /* 0x0000000708077291 */ /* 0x008fcc000f8ec03f */
[----:B------:R-:W-:-:S04]  /*1a70*/  IMAD.U32 R6, RZ, RZ, UR7 ;  /* 0x00000007ff067e24 */ /* 0x000fc8000f8e00ff */
[----:B------:R-:W-:-:S04]  /*1a80*/  IMAD R5, R5, 0x8, R6 ;  /* 0x0000000805057824 */ /* 0x000fc800078e0206 */
[----:B------:R0:W1:Y:S01]  /*1a90*/  SYNCS.PHASECHK.TRANS64.TRYWAIT P1, [R5+URZ], R4 ;  /* 0x00000004050075a7 */ /* 0x000062000802017f */
[----:B------:R-:W-:Y:S05]  /*1aa0*/  @!P0 BRA `(.L_x_24) ;  /* 0x0000000000048947 */ /* 0x000fea0003800000 */
[----:B------:R-:W-:Y:S01]  /*1ab0*/  BPT.TRAP 0x1 ;  /* 0x000000040000795c */ /* 0x000fe20000300000 */
.L_x_24:
[----:B-1----:R-:W-:Y:S05]  /*1ac0*/  @P1 BRA `(.L_x_25) ;  /* 0x0000000000081947 */ /* 0x002fea0003800000 */
[----:B------:R-:W1:Y:S02]  /*1ad0*/  SYNCS.PHASECHK.TRANS64.TRYWAIT P1, [R5+URZ], R4 ;  /* 0x00000004050075a7 */ /* 0x000e64000802017f */
[----:B-1----:R-:W-:Y:S05]  /*1ae0*/  @!P1 BRA `(.L_x_26) ;  /* 0x0000007000089947 */ /* 0x002fea0003800000 */
.L_x_25:
[----:B------:R-:W-:Y:S01]  /*1af0*/  ULEA UR7, UR6, UR5, 0x9 ;  /* 0x0000000506077291 */ /* 0x000fe2000f8e483f */
[----:B------:R-:W-:Y:S01]  /*1b00*/  WARPGROUP.ARRIVE ;  /* 0x00000000000079c5 */ /* 0x000fe20000000000 */
[----:B------:R-:W-:Y:S01]  /*1b10*/  ULEA UR12, UR6, UR4, 0xb ;  /* 0x00000004060c7291 */ /* 0x000fe2000f8e583f */
[----:B------:R-:W-:Y:S01]  /*1b20*/  UMOV UR11, 0x40000040 ;  /* 0x40000040000b7882 */ /* 0x000fe20000000000 */
[----:B------:R-:W-:Y:S02]  /*1b30*/  UMOV UR9, 0x40000040 ;  /* 0x4000004000097882 */ /* 0x000fe40000000000 */
[----:B------:R-:W-:Y:S01]  /*1b40*/  UIADD3 UR13, UR12, 0x400, URZ ;  /* 0x000004000c0d7890 */ /* 0x000fe2000fffe03f */
[----:B------:R-:W-:Y:S02]  /*1b50*/  UMOV UR10, UR7 ;  /* 0x00000007000a7c82 */ /* 0x000fe40008000000 */
[----:B------:R-:W-:Y:S02]  /*1b60*/  UMOV UR8, UR12 ;  /* 0x0000000c00087c82 */ /* 0x000fe40008000000 */
[----:B------:R-:W-:Y:S01]  /*1b70*/  HGMMA.64x64x8.F32.TF32 R56, gdesc[UR8], R56, gsb0 ;  /* 0x04e00000083879f0 */ /* 0x000fe20008002838 */
[----:B------:R-:W-:Y:S01]  /*1b80*/  UMOV UR9, 0x40000040 ;  /* 0x4000004000097882 */ /* 0x000fe20000000000 */
[----:B------:R-:W-:Y:S01]  /*1b90*/  UMOV UR8, UR13 ;  /* 0x0000000d00087c82 */ /* 0x000fe20008000000 */
[----:B------:R-:W-:Y:S01]  /*1ba0*/  UIADD3 UR13, UR12, 0x402, URZ ;  /* 0x000004020c0d7890 */ /* 0x000fe2000fffe03f */
[----:B------:R-:W-:-:S02]  /*1bb0*/  WARPGROUP.DEPBAR.LE gsb0, 0x0 ;  /* 0x00008000000079c5 */ /* 0x000fc40000010000 */
        /* <DEDUP_REMOVED lines=42> */
[----:B------:R-:W-:Y:S01]  /*1e60*/  BPT.TRAP 0x1 ;  /* 0x000000040000795c */ /* 0x000fe20000300000 */
.L_x_27:
[----:B------:R-:W-:-:S13]  /*1e70*/  ISETP.NE.AND P1, PT, R23, RZ, PT ;  /* 0x000000ff1700720c */ /* 0x000fda0003f25270 */
[----:B01----:R-:W-:-:S04]  /*1e80*/  @P1 IMAD R4, R3, 0x8, R6 ;  /* 0x0000000803041824 */ /* 0x003fc800078e0206 */
[----:B------:R-:W-:-:S05]  /*1e90*/  @P1 VIADD R5, R4, 0x28 ;  /* 0x0000002804051836 */ /* 0x000fca0000000000 */
[----:B------:R-:W-:-:S04]  /*1ea0*/  @P1 PRMT R5, R22, 0x654, R5 ;  /* 0x0000065416051816 */ /* 0x000fc80000000005 */
[----:B------:R0:W-:Y:S01]  /*1eb0*/  @P1 SYNCS.ARRIVE.TRANS64.RED.A1T0 RZ, [R5+URZ], RZ ;  /* 0x000000ff05ff19a7 */ /* 0x0001e2000810043f */
[----:B------:R-:W-:-:S13]  /*1ec0*/  ISETP.GT.U32.AND P1, PT, R19, 0x1, PT ;  /* 0x000000011300780c */ /* 0x000fda0003f24070 */
[----:B0-----:R-:W-:Y:S05]  /*1ed0*/  @P1 BRA `(.L_x_28) ;  /* 0x0000000000041947 */ /* 0x001fea0003800000 */
[----:B------:R-:W-:Y:S01]  /*1ee0*/  BPT.TRAP 0x1 ;  /* 0x000000040000795c */ /* 0x000fe20000300000 */
.L_x_28:
[----:B------:R-:W-:Y:S01]  /*1ef0*/  UIADD3 UR6, UR6, 0x1, URZ ;  /* 0x0000000106067890 */ /* 0x000fe2000fffe03f */
[C---:B------:R-:W-:Y:S01]  /*1f00*/  ISETP.GT.AND P2, PT, R0.reuse, 0x1, PT ;  /* 0x000000010000780c */ /* 0x040fe20003f44270 */
[----:B------:R-:W-:Y:S02]  /*1f10*/  VIADD R3, R3, 0x1 ;  /* 0x0000000103037836 */ /* 0x000fe40000000000 */
[----:B------:R-:W-:Y:S01]  /*1f20*/  UISETP.NE.AND UP0, UPT, UR6, 0x5, UPT ;  /* 0x000000050600788c */ /* 0x000fe2000bf05270 */
[----:B------:R-:W-:Y:S02]  /*1f30*/  VIADD R0, R0, 0xffffffff ;  /* 0xffffffff00007836 */ /* 0x000fe40000000000 */
[C---:B------:R-:W-:Y:S01]  /*1f40*/  ISETP.NE.AND P1, PT, R3.reuse, 0x5, PT ;  /* 0x000000050300780c */ /* 0x040fe20003f25270 */
[----:B------:R-:W-:Y:S02]  /*1f50*/  USEL UR7, URZ, 0x1, UP0 ;  /* 0x000000013f077887 */ /* 0x000fe40008000000 */
[----:B------:R-:W-:Y:S01]  /*1f60*/  USEL UR6, UR6, URZ, UP0 ;  /* 0x0000003f06067287 */ /* 0x000fe20008000000 */
[----:B------:R-:W-:-:S03]  /*1f70*/  SEL R3, R3, RZ, P1 ;  /* 0x000000ff03037207 */ /* 0x000fc60000800000 */
[----:B------:R-:W-:Y:S01]  /*1f80*/  LOP3.LUT R7, R7, UR7, RZ, 0x3c, !PT ;  /* 0x0000000707077c12 */ /* 0x000fe2000f8e3cff */
[----:B------:R-:W-:Y:S07]  /*1f90*/  @P2 BRA `(.L_x_29) ;  /* 0xfffffff800982947 */ /* 0x000fee000383ffff */
.L_x_22:
[----:B------:R-:W3:Y:S02]  /*1fa0*/  LDC R0, c[0x0][0x28c] ;  /* 0x0000a300ff007b82 */ /* 0x000ee40000000800 */
[----:B---3--:R-:W-:-:S13]  /*1fb0*/  ISETP.GE.AND P1, PT, R0, 0x1, PT ;  /* 0x000000010000780c */ /* 0x008fda0003f26270 */
[----:B------:R-:W-:Y:S05]  /*1fc0*/  @!P1 BRA `(.L_x_30) ;  /* 0x0000000000509947 */ /* 0x000fea0003800000 */
[----:B------:R-:W-:Y:S05]  /*1fd0*/  @!P0 BRA `(.L_x_31) ;  /* 0x0000000000048947 */ /* 0x000fea0003800000 */
[----:B------:R-:W-:Y:S01]  /*1fe0*/  BPT.TRAP 0x1 ;  /* 0x000000040000795c */ /* 0x000fe20000300000 */
.L_x_31:
[----:B------:R-:W-:Y:S01]  /*1ff0*/  ISETP.NE.AND P0, PT, R23, RZ, PT ;  /* 0x000000ff1700720c */ /* 0x000fe20003f05270 */
[----:B------:R-:W-:Y:S01]  /*2000*/  BSSY B0, `(.L_x_32) ;  /* 0x000000e000007945 */ /* 0x000fe20003800000 */
[----:B------:R-:W-:-:S11]  /*2010*/  ISETP.GT.U32.AND P1, PT, R19, 0x1, PT ;  /* 0x000000011300780c */ /* 0x000fd60003f24070 */
[----:B------:R-:W-:Y:S05]  /*2020*/  @!P0 BRA `(.L_x_33) ;  /* 0x00000000002c8947 */ /* 0x000fea0003800000 */
[----:B------:R-:W-:-:S04]  /*2030*/  UISETP.LT.AND UP0, UPT, UR40, 0x1, UPT ;  /* 0x000000012800788c */ /* 0x000fc8000bf01270 */
[----:B------:R-:W-:-:S04]  /*2040*/  USEL UR6, UR40, 0x1, UP0 ;  /* 0x0000000128067887 */ /* 0x000fc80008000000 */
[----:B------:R-:W-:-:S04]  /*2050*/  UIADD3 UR6, UR39, UR40, -UR6 ;  /* 0x0000002827067290 */ /* 0x000fc8000fffe806 */
[----:B------:R-:W-:-:S04]  /*2060*/  UIMAD.WIDE.U32 UR4, UR6, -0x33333333, URZ ;  /* 0xcccccccd060478a5 */ /* 0x000fc8000f8e003f */
[----:B------:R-:W-:-:S04]  /*2070*/  USHF.R.U32.HI UR4, URZ, 0x2, UR5 ;  /* 0x000000023f047899 */ /* 0x000fc80008011605 */
[----:B------:R-:W-:-:S06]  /*2080*/  UIMAD UR6, UR4, -0x5, UR6 ;  /* 0xfffffffb040678a4 */ /* 0x000fcc000f8e0206 */
[----:B------:R-:W-:-:S04]  /*2090*/  IMAD.U32 R3, RZ, RZ, UR6 ;  /* 0x00000006ff037e24 */ /* 0x000fc8000f8e00ff */
[----:B------:R-:W-:-:S04]  /*20a0*/  IMAD R0, R3, 0x8, R6 ;  /* 0x0000000803007824 */ /* 0x000fc800078e0206 */
[----:B------:R-:W-:-:S05]  /*20b0*/  VIADD R3, R0, 0x28 ;  /* 0x0000002800037836 */ /* 0x000fca0000000000 */
[----:B------:R-:W-:-:S04]  /*20c0*/  PRMT R3, R22, 0x654, R3 ;  /* 0x0000065416037816 */ /* 0x000fc80000000003 */
[----:B------:R3:W-:Y:S03]  /*20d0*/  SYNCS.ARRIVE.TRANS64.RED.A1T0 RZ, [R3+URZ], RZ ;  /* 0x000000ff03ff79a7 */ /* 0x0007e6000810043f */
.L_x_33:
[----:B------:R-:W-:Y:S05]  /*20e0*/  BSYNC B0 ;  /* 0x0000000000007941 */ /* 0x000fea0003800000 */
.L_x_32:
[----:B------:R-:W-:Y:S05]  /*20f0*/  @P1 BRA `(.L_x_30) ;  /* 0x0000000000041947 */ /* 0x000fea0003800000 */
[----:B------:R-:W-:Y:S01]  /*2100*/  BPT.TRAP 0x1 ;  /* 0x000000040000795c */ /* 0x000fe20000300000 */
.L_x_30:
[----:B------:R-:W4:Y:S01]  /*2110*/  LDC R6, c[0x0][0x288] ;  /* 0x0000a200ff067b82 */ /* 0x000f220000000800 */
[--C-:B------:R-:W-:Y:S01]  /*2120*/  SHF.R.U32.HI R0, RZ, 0x2, R18.reuse ;  /* 0x00000002ff007819 */ /* 0x100fe20000011612 */
[----:B------:R-:W-:Y:S01]  /*2130*/  IMAD.SHL.U32 R11, R92, 0x40, RZ ;  /* 0x000000405c0b7824 */ /* 0x000fe200078e00ff */
[----:B01----:R-:W-:Y:S01]  /*2140*/  SHF.R.U32.HI R5, RZ, 0x7, R18 ;  /* 0x00000007ff057819 */ /* 0x003fe20000011612 */
[----:B------:R-:W-:Y:S01]  /*2150*/  UIADD3 UR39, UR40, UR39, URZ ;  /* 0x0000002728277290 */ /* 0x000fe2000fffe03f */
[----:B---3--:R-:W-:Y:S01]  /*2160*/  LOP3.LUT R3, R0, 0x7, RZ, 0xc0, !PT ;  /* 0x0000000700037812 */ /* 0x008fe200078ec0ff */
[----:B------:R-:W-:Y:S01]  /*2170*/  ULDC UR7, c[0x0][0x284] ;  /* 0x0000a10000077ab9 */ /* 0x000fe20000000800 */
[----:B------:R-:W-:Y:S01]  /*2180*/  LOP3.LUT R0, R5, 0x1, RZ, 0xc0, !PT ;  /* 0x0000000105007812 */ /* 0x000fe200078ec0ff */
[----:B------:R-:W-:Y:S01]  /*2190*/  UISETP.GT.U32.AND UP0, UPT, UR39, 0x4, UPT ;  /* 0x000000042700788c */ /* 0x000fe2000bf04070 */
[C---:B------:R-:W-:Y:S01]  /*21a0*/  LOP3.LUT R4, R18.reuse, 0x60, RZ, 0xc0, !PT ;  /* 0x0000006012047812 */ /* 0x040fe200078ec0ff */
[----:B------:R-:W-:Y:S01]  /*21b0*/  UISETP.GE.U32.AND UP1, UPT, UR40, 0x5, UPT ;  /* 0x000000052800788c */ /* 0x000fe2000bf26070 */
[----:B------:R-:W-:Y:S01]  /*21c0*/  LOP3.LUT R5, R18, 0x3, RZ, 0xc0, !PT ;  /* 0x0000000312057812 */ /* 0x000fe200078ec0ff */
[----:B------:R-:W-:Y:S01]  /*21d0*/  IMAD.SHL.U32 R8, R0, 0x40, RZ ;  /* 0x0000004000087824 */ /* 0x000fe200078e00ff */
[----:B------:R-:W-:Y:S01]  /*21e0*/  SHF.R.U32.HI R4, RZ, 0x1, R4 ;  /* 0x00000001ff047819 */ /* 0x000fe20000011604 */
[----:B------:R-:W-:Y:S01]  /*21f0*/  UISETP.LT.U32.AND UP0, UPT, UR40, 0x5, UP0 ;  /* 0x000000052800788c */ /* 0x000fe20008701070 */
[----:B------:R-:W-:Y:S01]  /*2200*/  SHF.R.S32.HI R15, RZ, 0x1f, R89 ;  /* 0x0000001fff0f7819 */ /* 0x000fe20000011459 */
[----:B------:R-:W-:Y:S01]  /*2210*/  ULDC.64 UR8, c[0x0][0x5d0] ;  /* 0x0001740000087ab9 */ /* 0x000fe20000000a00 */
[--C-:B------:R-:W-:Y:S01]  /*2220*/  IADD3 R7, RZ, -R4, -R3.reuse ;  /* 0x80000004ff077210 */ /* 0x100fe20007ffe803 */
[----:B------:R-:W-:Y:S01]  /*2230*/  UIMAD.WIDE.U32 UR4, UR39, -0x33333333, URZ ;  /* 0xcccccccd270478a5 */ /* 0x000fe2000f8e003f */
[----:B------:R-:W-:Y:S01]  /*2240*/  LOP3.LUT R3, R8, 0x40, R3, 0xe2, !PT ;  /* 0x0000004008037812 */ /* 0x000fe200078ee203 */
[----:B------:R-:W-:Y:S01]  /*2250*/  IMAD.SHL.U32 R8, R18, 0x2, RZ ;  /* 0x0000000212087824 */ /* 0x000fe200078e00ff */
[----:B------:R-:W-:Y:S01]  /*2260*/  USEL UR6, URZ, 0x1, !UP0 ;  /* 0x000000013f067887 */ /* 0x000fe2000c000000 */
[----:B------:R-:W-:Y:S01]  /*2270*/  IMAD R0, R0, -0x40, R7 ;  /* 0xffffffc000007824 */ /* 0x000fe200078e0207 */
[----:B------:R-:W-:Y:S01]  /*2280*/  USHF.R.U32.HI UR4, URZ, 0x2, UR5 ;  /* 0x000000023f047899 */ /* 0x000fe20008011605 */
[----:B----4-:R-:W-:Y:S01]  /*2290*/  IMAD R10, R5, -0x2, R6 ;  /* 0xfffffffe050a7824 */ /* 0x010fe200078e0206 */
[C---:B------:R-:W-:Y:S01]  /*22a0*/  ISETP.GE.AND P0, PT, R11.reuse, R6, PT ;  /* 0x000000060b00720c */ /* 0x040fe20003f06270 */
[C---:B------:R-:W-:Y:S01]  /*22b0*/  IMAD.SHL.U32 R5, R102.reuse, 0x100, RZ ;  /* 0x0000010066057824 */ /* 0x040fe200078e00ff */
[----:B------:R-:W-:Y:S01]  /*22c0*/  LOP3.LUT R8, R11, 0x6, R8, 0xf8, !PT ;  /* 0x000000060b087812 */ /* 0x000fe200078ef808 */
[----:B------:R-:W-:Y:S01]  /*22d0*/  IMAD R6, R15, UR8, RZ ;  /* 0x000000080f067c24 */ /* 0x000fe2000f8e02ff */
[----:B------:R-:W-:Y:S01]  /*22e0*/  ULOP3.LUT UR38, UR38, UR6, URZ, 0x3c, !UPT ;  /* 0x0000000626267292 */ /* 0x000fe2000f8e3c3f */
[----:B------:R-:W-:Y:S01]  /*22f0*/  IMAD.WIDE R102, R102, 0x100, RZ ;  /* 0x0000010066667825 */ /* 0x000fe200078e02ff */
[----:B------:R-:W-:Y:S01]  /*2300*/  ISETP.GE.OR P0, PT, R5, UR7, P0 ;  /* 0x0000000705007c0c */ /* 0x000fe20008706670 */
[----:B------:R-:W-:Y:S01]  /*2310*/  UIMAD UR39, UR4, -0x5, UR39 ;  /* 0xfffffffb042778a4 */ /* 0x000fe2000f8e0227 */
[----:B------:R-:W-:Y:S01]  /*2320*/  SHF.R.S32.HI R9, RZ, 0x1f, R8 ;  /* 0x0000001fff097819 */ /* 0x000fe20000011408 */
[----:B------:R-:W-:Y:S01]  /*2330*/  IMAD R13, R89, UR9, R6 ;  /* 0x00000009590d7c24 */ /* 0x000fe2000f8e0206 */
[----:B------:R-:W-:Y:S01]  /*2340*/  LOP3.LUT R113, R102, R3, R4, 0xfe, !PT ;  /* 0x0000000366717212 */ /* 0x000fe200078efe04 */
[----:B------:R-:W-:Y:S01]  /*2350*/  @UP1 ULOP3.LUT UR38, UR38, 0x1, UR4, 0x78, !UPT ;  /* 0x0000000126261892 */ /* 0x000fe2000f8e7804 */
[----:B------:R-:W-:Y:S01]  /*2360*/  IADD3 R3, -R5, UR7, R0 ;  /* 0x0000000705037c10 */ /* 0x000fe2000fffe100 */
[----:B------:R-:W-:-:S04]  /*2370*/  IMAD.WIDE.U32 R6, R89, UR8, R8 ;  /* 0x0000000859067c25 */ /* 0x000fc8000f8e0008 */
[----:B------:R-:W-:Y:S02]  /*2380*/  IMAD.IADD R7, R7, 0x1, R13 ;  /* 0x0000000107077824 */ /* 0x000fe400078e020d */
[----:B------:R-:W-:Y:S02]  /*2390*/  IMAD.IADD R4, R10, 0x1, -R11 ;  /* 0x000000010a047824 */ /* 0x000fe400078e0a0b */
[----:B------:R-:W-:Y:S01]  /*23a0*/  IMAD.MOV.U32 R0, RZ, RZ, -0x1 ;  /* 0xffffffffff007424 */ /* 0x000fe200078e00ff */
[----:B------:R-:W-:Y:S06]  /*23b0*/  @P0 BRA `(.L_x_34) ;  /* 0x0000004800380947 */ /* 0x000fec0003800000 */
[----:B------:R-:W0:Y:S01]  /*23c0*/  LDC.64 R10, c[0x0][0x5c8] ;  /* 0x00017200ff0a7b82 */ /* 0x000e220000000a00 */
[----:B-----5:R-:W-:Y:S01]  /*23d0*/  FSETP.NEU.AND P1, PT, R90, RZ, PT ;  /* 0x000000ff5a00720b */ /* 0x020fe20003f2d000 */
[----:B------:R-:W-:Y:S01]  /*23e0*/  BSSY B0, `(.L_x_34) ;  /* 0x000048b000007945 */ /* 0x000fe20003800000 */
[----:B------:R-:W-:-:S04]  /*23f0*/  ISETP.GT.AND P6, PT, R4, RZ, PT ;  /* 0x000000ff0400720c */ /* 0x000fc80003fc4270 */
[----:B------:R-:W-:Y:S01]  /*2400*/  ISETP.GT.AND P0, PT, R3, RZ, P6 ;  /* 0x000000ff0300720c */ /* 0x000fe20003704270 */
[-C--:B0-----:R-:W-:Y:S02]  /*2410*/  IMAD R12, R103, R10.reuse, RZ ;  /* 0x0000000a670c7224 */ /* 0x081fe400078e02ff */
[----:B------:R-:W-:-:S04]  /*2420*/  IMAD.WIDE.U32 R104, R113, R10, R6 ;  /* 0x0000000a71687225 */ /* 0x000fc800078e0006 */
[----:B------:R-:W-:-:S04]  /*2430*/  IMAD R5, R113, R11, R12 ;  /* 0x0000000b71057224 */ /* 0x000fc800078e020c */
[----:B------:R-:W-:Y:S01]  /*2440*/  IMAD.IADD R107, R105, 0x1, R5 ;  /* 0x00000001696b7824 */ /* 0x000fe200078e0205 */
[----:B------:R-:W-:Y:S06]  /*2450*/  @!P1 BRA `(.L_x_35) ;  /* 0x0000003000989947 */ /* 0x000fec0003800000 */
[----:B------:R-:W0:Y:S01]  /*2460*/  LDC.64 R94, c[0x0][0x5b8] ;  /* 0x00016e00ff5e7b82 */ /* 0x000e220000000a00 */
[----:B------:R-:W-:-:S07]  /*2470*/  ULDC.64 UR4, c[0x0][0x5c0] ;  /* 0x0001700000047ab9 */ /* 0x000fce0000000a00 */
[----:B------:R-:W1:Y:S08]  /*2480*/  LDC.64 R100, c[0x0][0x5b0] ;  /* 0x00016c00ff647b82 */ /* 0x000e700000000a00 */
[----:B------:R-:W3:Y:S01]  /*2490*/  LDC.64 R92, c[0x0][0x5a8] ;  /* 0x00016a00ff5c7b82 */ /* 0x000ee20000000a00 */
[-C--:B0-----:R-:W-:Y:S02]  /*24a0*/  IMAD R6, R15, R94.reuse, RZ ;  /* 0x0000005e0f067224 */ /* 0x081fe400078e02ff */
[----:B------:R-:W-:-:S04]  /*24b0*/  IMAD.WIDE.U32 R98, R89, R94, R8 ;  /* 0x0000005e59627225 */ /* 0x000fc800078e0008 */
[----:B------:R-:W-:Y:S02]  /*24c0*/  IMAD R111, R89, R95, R6 ;  /* 0x0000005f596f7224 */ /* 0x000fe400078e0206 */
[-C--:B-1----:R-:W-:Y:S02]  /*24d0*/  IMAD R6, R103, R100.reuse, RZ ;  /* 0x0000006467067224 */ /* 0x082fe400078e02ff */
[----:B------:R-:W-:Y:S02]  /*24e0*/  IMAD.IADD R97, R99, 0x1, R111 ;  /* 0x0000000163617824 */ /* 0x000fe400078e026f */
[----:B------:R-:W-:Y:S02]  /*24f0*/  IMAD.MOV.U32 R96, RZ, RZ, R98 ;  /* 0x000000ffff607224 */ /* 0x000fe400078e0062 */
[C---:B------:R-:W-:Y:S02]  /*2500*/  IMAD R95, R113.reuse, R101, R6 ;  /* 0x00000065715f7224 */ /* 0x040fe400078e0206 */
[----:B------:R-:W-:-:S04]  /*2510*/  IMAD.WIDE.U32 R6, R113, R100, R96 ;  /* 0x0000006471067225 */ /* 0x000fc800078e0060 */
[----:B------:R-:W-:Y:S01]  /*2520*/  IMAD.IADD R5, R7, 0x1, R95 ;  /* 0x0000000107057824 */ /* 0x000fe200078e025f */
[----:B---3--:R-:W-:-:S04]  /*2530*/  LEA R14, P1, R6, R92, 0x2 ;  /* 0x0000005c060e7211 */ /* 0x008fc800078210ff */
[----:B------:R-:W-:-:S05]  /*2540*/  LEA.HI.X R15, R6, R93, R5, 0x2, P1 ;  /* 0x0000005d060f7211 */ /* 0x000fca00008f1405 */
[----:B------:R-:W3:Y:S01]  /*2550*/  @P0 LDG.E.LTC128B R5, desc[UR36][R14.64] ;  /* 0x000000240e050981 */ /* 0x000ee2000c1e1920 */
[----:B------:R-:W-:Y:S01]  /*2560*/  LEA R12, P1, R104, UR4, 0x2 ;  /* 0x00000004680c7c11 */ /* 0x000fe2000f8210ff */
[----:B------:R-:W-:Y:S01]  /*2570*/  IMAD.WIDE.U32 R6, R113, R100, R8 ;  /* 0x0000006471067225 */ /* 0x000fe200078e0008 */
[----:B------:R-:W-:Y:S01]  /*2580*/  ISETP.GT.AND P4, PT, R4, 0x1, PT ;  /* 0x000000010400780c */ /* 0x000fe20003f84270 */
[----:B------:R-:W-:Y:S01]  /*2590*/  BSSY B1, `(.L_x_36) ;  /* 0x0000013000017945 */ /* 0x000fe20003800000 */
[----:B------:R-:W-:Y:S01]  /*25a0*/  SHF.L.U64.HI R105, R100, 0x3, R101 ;  /* 0x0000000364697819 */ /* 0x000fe20000010265 */
[----:B------:R-:W-:Y:S02]  /*25b0*/  IMAD.IADD R7, R95, 0x1, R7 ;  /* 0x000000015f077824 */ /* 0x000fe400078e0207 */
[----:B------:R-:W-:-:S04]  /*25c0*/  IMAD.WIDE.U32 R20, R89, R94, R6 ;  /* 0x0000005e59147225 */ /* 0x000fc800078e0006 */
[----:B------:R-:W-:Y:S01]  /*25d0*/  IMAD.IADD R7, R111, 0x1, R21 ;  /* 0x000000016f077824 */ /* 0x000fe200078e0215 */
[----:B------:R-:W-:-:S04]  /*25e0*/  LEA R6, P2, R20, R92, 0x2 ;  /* 0x0000005c14067211 */ /* 0x000fc800078410ff */
[----:B------:R-:W-:Y:S02]  /*25f0*/  LEA.HI.X R7, R20, R93, R7, 0x2, P2 ;  /* 0x0000005d14077211 */ /* 0x000fe400010f1407 */
[----:B---3--:R-:W-:-:S05]  /*2600*/  LOP3.LUT R13, R5, 0xffffe000, RZ, 0xc0, !PT ;  /* 0xffffe000050d7812 */ /* 0x008fca00078ec0ff */
[----:B--2---:R-:W-:Y:S01]  /*2610*/  FMUL R91, R13, R90 ;  /* 0x0000005a0d5b7220 */ /* 0x004fe20000400000 */
[----:B------:R-:W-:Y:S01]  /*2620*/  LEA.HI.X R13, R104, UR5, R107, 0x2, P1 ;  /* 0x00000005680d7c11 */ /* 0x000fe200088f146b */
[----:B------:R-:W-:Y:S01]  /*2630*/  IMAD.SHL.U32 R104, R100, 0x8, RZ ;  /* 0x0000000864687824 */ /* 0x000fe200078e00ff */
[----:B------:R-:W-:Y:S01]  /*2640*/  ISETP.GT.AND P1, PT, R3, RZ, P4 ;  /* 0x000000ff0300720c */ /* 0x000fe20002724270 */
[----:B------:R-:W-:Y:S01]  /*2650*/  FFMA R91, R56, R88, R91 ;  /* 0x00000058385b7223 */ /* 0x000fe2000000005b */
[----:B------:R-:W-:Y:S01]  /*2660*/  P2R R107, PR, RZ, 0x10 ;  /* 0x00000010ff6b7803 */ /* 0x000fe20000000000 */
[----:B------:R-:W-:-:S03]  /*2670*/  IMAD.WIDE.U32 R20, R113, R100, R104 ;  /* 0x0000006471147225 */ /* 0x000fc600078e0068 */
[----:B------:R-:W-:-:S05]  /*2680*/  F2FP.TF32.F32.PACK_B R91, R91 ;  /* 0x0000005bff5b723e */ /* 0x000fca00024050ff */
[----:B------:R0:W-:Y:S02]  /*2690*/  @P0 STG.E desc[UR36][R12.64], R91 ;  /* 0x0000005b0c000986 */ /* 0x0001e4000c101924 */
[----:B------:R-:W-:Y:S05]  /*26a0*/  @!P1 BRA `(.L_x_37) ;  /* 0x0000000000049947 */ /* 0x000fea0003800000 */
[----:B------:R1:W5:Y:S02]  /*26b0*/  LDG.E.LTC128B R5, desc[UR36][R6.64+0x4] ;  /* 0x0000042406057981 */ /* 0x000364000c1e1920 */
.L_x_37:
[----:B------:R-:W-:Y:S05]  /*26c0*/  BSYNC B1 ;  /* 0x0000000000017941 */ /* 0x000fea0003800000 */
.L_x_36:
[----:B-----5:R-:W-:Y:S01]  /*26d0*/  LOP3.LUT R15, R5, 0xffffe000, RZ, 0xc0, !PT ;  /* 0xffffe000050f7812 */ /* 0x020fe200078ec0ff */
[----:B------:R-:W-:Y:S01]  /*26e0*/  IMAD.IADD R95, R95, 0x1, R21 ;  /* 0x000000015f5f7824 */ /* 0x000fe200078e0215 */
[----:B------:R-:W-:Y:S01]  /*26f0*/  IADD3 R21, P2, R98, R20, RZ ;  /* 0x0000001462157210 */ /* 0x000fe20007f5e0ff */
[----:B0-----:R-:W-:Y:S01]  /*2700*/  IMAD.MOV.U32 R91, RZ, RZ, R5 ;  /* 0x000000ffff5b7224 */ /* 0x001fe200078e0005 */
[----:B------:R-:W-:Y:S01]  /*2710*/  ISETP.GT.AND P0, PT, R3, 0x8, P6 ;  /* 0x000000080300780c */ /* 0x000fe20003704270 */
[----:B------:R-:W-:Y:S02]  /*2720*/  FMUL R14, R15, R90 ;  /* 0x0000005a0f0e7220 */ /* 0x000fe40000400000 */
[----:B------:R-:W-:Y:S02]  /*2730*/  IMAD.X R56, R95, 0x1, R97, P2 ;  /* 0x000000015f387824 */ /* 0x000fe400010e0661 */
[----:B------:R-:W-:Y:S01]  /*2740*/  FFMA R115, R57, R88, R14 ;  /* 0x0000005839737223 */ /* 0x000fe2000000000e */
[----:B------:R-:W-:-:S04]  /*2750*/  LEA R14, P2, R21, R92, 0x2 ;  /* 0x0000005c150e7211 */ /* 0x000fc800078410ff */
[----:B------:R-:W-:Y:S02]  /*2760*/  F2FP.TF32.F32.PACK_B R115, R115 ;  /* 0x00000073ff73723e */ /* 0x000fe400024050ff */
[----:B------:R-:W-:-:S03]  /*2770*/  LEA.HI.X R15, R21, R93, R56, 0x2, P2 ;  /* 0x0000005d150f7211 */ /* 0x000fc600010f1438 */
[----:B------:R0:W-:Y:S04]  /*2780*/  @P1 STG.E desc[UR36][R12.64+0x4], R115 ;  /* 0x000004730c001986 */ /* 0x0001e8000c101924 */
[----:B------:R2:W3:Y:S01]  /*2790*/  @P0 LDG.E.LTC128B R91, desc[UR36][R14.64] ;  /* 0x000000240e5b0981 */ /* 0x0004e2000c1e1920 */
[----:B------:R-:W-:Y:S01]  /*27a0*/  IADD3 R56, P1, R8, R20, RZ ;  /* 0x0000001408387210 */ /* 0x000fe20007f3e0ff */
[----:B------:R-:W-:Y:S01]  /*27b0*/  BSSY B1, `(.L_x_38) ;  /* 0x0000012000017945 */ /* 0x000fe20003800000 */
[----:B------:R-:W-:-:S03]  /*27c0*/  SHF.L.U64.HI R109, R10, 0x5, R11 ;  /* 0x000000050a6d7819 */ /* 0x000fc6000001020b */
[----:B------:R-:W-:Y:S01]  /*27d0*/  IMAD.X R57, R9, 0x1, R95, P1 ;  /* 0x0000000109397824 */ /* 0x000fe200008e065f */
[----:B------:R-:W-:Y:S01]  /*27e0*/  ISETP.GT.AND P1, PT, R3, 0x8, P4 ;  /* 0x000000080300780c */ /* 0x000fe20002724270 */
[----:B------:R-:W-:Y:S02]  /*27f0*/  IMAD.SHL.U32 R95, R10, 0x20, RZ ;  /* 0x000000200a5f7824 */ /* 0x000fe400078e00ff */
[----:B------:R-:W-:-:S03]  /*2800*/  IMAD.WIDE.U32 R56, R89, R94, R56 ;  /* 0x0000005e59387225 */ /* 0x000fc600078e0038 */
[----:B------:R-:W-:Y:S02]  /*2810*/  IADD3 R20, P2, R95, R12, RZ ;  /* 0x0000000c5f147210 */ /* 0x000fe40007f5e0ff */
[----:B--2---:R-:W-:-:S03]  /*2820*/  LEA R14, P3, R56, R92, 0x2 ;  /* 0x0000005c380e7211 */ /* 0x004fc600078610ff */
[----:B------:R-:W-:Y:S01]  /*2830*/  IMAD.X R21, R109, 0x1, R13, P2 ;  /* 0x000000016d157824 */ /* 0x000fe200010e060d */
[----:B---3--:R-:W-:-:S05]  /*2840*/  LOP3.LUT R5, R91, 0xffffe000, RZ, 0xc0, !PT ;  /* 0xffffe0005b057812 */ /* 0x008fca00078ec0ff */
[----:B------:R-:W-:-:S04]  /*2850*/  FMUL R5, R5, R90 ;  /* 0x0000005a05057220 */ /* 0x000fc80000400000 */
[----:B------:R-:W-:Y:S01]  /*2860*/  FFMA R117, R58, R88, R5 ;  /* 0x000000583a757223 */ /* 0x000fe20000000005 */
[----:B------:R-:W-:-:S04]  /*2870*/  IMAD.IADD R5, R111, 0x1, R57 ;  /* 0x000000016f057824 */ /* 0x000fc800078e0239 */
[----:B------:R-:W-:Y:S02]  /*2880*/  F2FP.TF32.F32.PACK_B R117, R117 ;  /* 0x00000075ff75723e */ /* 0x000fe400024050ff */
[----:B------:R-:W-:-:S03]  /*2890*/  LEA.HI.X R15, R56, R93, R5, 0x2, P3 ;  /* 0x0000005d380f7211 */ /* 0x000fc600018f1405 */
[----:B------:R0:W-:Y:S01]  /*28a0*/  @P0 STG.E desc[UR36][R20.64], R117 ;  /* 0x0000007514000986 */ /* 0x0001e2000c101924 */
[----:B------:R-:W-:Y:S05]  /*28b0*/  @!P1 BRA `(.L_x_39) ;  /* 0x0000000000049947 */ /* 0x000fea0003800000 */
[----:B------:R2:W5:Y:S02]  /*28c0*/  LDG.E.LTC128B R91, desc[UR36][R14.64+0x4] ;  /* 0x000004240e5b7981 */ /* 0x000564000c1e1920 */
.L_x_39:
[----:B------:R-:W-:Y:S05]  /*28d0*/  BSYNC B1 ;  /* 0x0000000000017941 */ /* 0x000fea0003800000 */
.L_x_38:
[----:B-----5:R-:W-:Y:S01]  /*28e0*/  LOP3.LUT R5, R91, 0xffffe000, RZ, 0xc0, !PT ;  /* 0xffffe0005b057812 */ /* 0x020fe200078ec0ff */
[----:B------:R-:W-:Y:S01]  /*28f0*/  BSSY B1, `(.L_x_40) ;  /* 0x000000c000017945 */ /* 0x000fe20003800000 */
[----:B------:R-:W-:-:S03]  /*2900*/  ISETP.GT.AND P4, PT, R4, 0x8, PT ;  /* 0x000000080400780c */ /* 0x000fc60003f84270 */
[----:B------:R-:W-:Y:S01]  /*2910*/  FMUL R56, R5, R90 ;  /* 0x0000005a05387220 */ /* 0x000fe20000400000 */
[----:B------:R-:W-:Y:S01]  /*2920*/  ISETP.GT.AND P0, PT, R3, RZ, P4 ;  /* 0x000000ff0300720c */ /* 0x000fe20002704270 */
[----:B------:R-:W-:Y:S01]  /*2930*/  IMAD.SHL.U32 R5, R10, 0x200, RZ ;  /* 0x000002000a057824 */ /* 0x000fe200078e00ff */
[----:B------:R-:W-:Y:S01]  /*2940*/  P2R R108, PR, RZ, 0x10 ;  /* 0x00000010ff6c7803 */ /* 0x000fe20000000000 */
[----:B------:R-:W-:Y:S01]  /*2950*/  FFMA R59, R59, R88, R56 ;  /* 0x000000583b3b7223 */ /* 0x000fe20000000038 */
[----:B------:R-:W-:-:S04]  /*2960*/  IMAD.MOV.U32 R56, RZ, RZ, R91 ;  /* 0x000000ffff387224 */ /* 0x000fc800078e005b */
[----:B------:R-:W-:-:S05]  /*2970*/  F2FP.TF32.F32.PACK_B R59, R59 ;  /* 0x0000003bff3b723e */ /* 0x000fca00024050ff */
[----:B------:R3:W-:Y:S01]  /*2980*/  @P1 STG.E desc[UR36][R20.64+0x4], R59 ;  /* 0x0000043b14001986 */ /* 0x0007e2000c101924 */
[----:B------:R-:W-:Y:S05]  /*2990*/  @!P0 BRA `(.L_x_41) ;  /* 0x0000000000048947 */ /* 0x000fea0003800000 */
[----:B------:R4:W5:Y:S02]  /*29a0*/  LDG.E.LTC128B R56, desc[UR36][R6.64+0x20] ;  /* 0x0000202406387981 */ /* 0x000964000c1e1920 */
.L_x_41:
[----:B------:R-:W-:Y:S05]  /*29b0*/  BSYNC B1 ;  /* 0x0000000000017941 */ /* 0x000fea0003800000 */
.L_x_40:
[----:B-----5:R-:W-:Y:S01]  /*29c0*/  LOP3.LUT R57, R56, 0xffffe000, RZ, 0xc0, !PT ;  /* 0xffffe00038397812 */ /* 0x020fe200078ec0ff */
[----:B------:R-:W-:Y:S01]  /*29d0*/  BSSY B1, `(.L_x_42) ;  /* 0x000000d000017945 */ /* 0x000fe20003800000 */
[----:B------:R-:W-:Y:S02]  /*29e0*/  SHF.L.U64.HI R91, R10, 0x9, R11 ;  /* 0x000000090a5b7819 */ /* 0x000fe4000001020b */
[----:B------:R-:W-:Y:S01]  /*29f0*/  IADD3 R10, P1, P2, R5, R12, R95 ;  /* 0x0000000c050a7210 */ /* 0x000fe20007a3e05f */
[----:B------:R-:W-:Y:S01]  /*2a00*/  FMUL R57, R57, R90 ;  /* 0x0000005a39397220 */ /* 0x000fe20000400000 */
[----:B------:R-:W-:Y:S02]  /*2a10*/  ISETP.GT.AND P3, PT, R4, 0x9, PT ;  /* 0x000000090400780c */ /* 0x000fe40003f64270 */
[----:B------:R-:W-:Y:S01]  /*2a20*/  IADD3.X R11, R91, R13, R109, P1, P2 ;  /* 0x0000000d5b0b7210 */ /* 0x000fe20000fe446d */
[----:B------:R-:W-:Y:S01]  /*2a30*/  FFMA R57, R60, R88, R57 ;  /* 0x000000583c397223 */ /* 0x000fe20000000039 */
[----:B------:R-:W-:-:S02]  /*2a40*/  ISETP.GT.AND P1, PT, R3, RZ, P3 ;  /* 0x000000ff0300720c */ /* 0x000fc40001f24270 */
[----:B------:R-:W-:Y:S02]  /*2a50*/  P2R R109, PR, RZ, 0x8 ;  /* 0x00000008ff6d7803 */ /* 0x000fe40000000000 */
[----:B------:R-:W-:-:S05]  /*2a60*/  F2FP.TF32.F32.PACK_B R57, R57 ;  /* 0x00000039ff39723e */ /* 0x000fca00024050ff */
[----:B------:R0:W-:Y:S04]  /*2a70*/  @P0 STG.E desc[UR36][R12.64+0x20], R57 ;  /* 0x000020390c000986 */ /* 0x0001e8000c101924 */
[----:B------:R-:W-:Y:S05]  /*2a80*/  @!P1 BRA `(.L_x_43) ;  /* 0x0000000000049947 */ /* 0x000fea0003800000 */
[----:B------:R0:W5:Y:S02]  /*2a90*/  LDG.E.LTC128B R56, desc[UR36][R6.64+0x24] ;  /* 0x0000242406387981 */ /* 0x000164000c1e1920 */
.L_x_43:
[----:B------:R-:W-:Y:S05]  /*2aa0*/  BSYNC B1 ;  /* 0x0000000000017941 */ /* 0x000fea0003800000 */
.L_x_42:
[----:B0----5:R-:W-:Y:S01]  /*2ab0*/  LOP3.LUT R57, R56, 0xffffe000, RZ, 0xc0, !PT ;  /* 0xffffe00038397812 */ /* 0x021fe200078ec0ff */
[----:B------:R-:W-:Y:S01]  /*2ac0*/  BSSY B1, `(.L_x_44) ;  /* 0x0000008000017945 */ /* 0x000fe20003800000 */
[----:B------:R-:W-:-:S03]  /*2ad0*/  ISETP.GT.AND P0, PT, R3, 0x8, P4 ;  /* 0x000000080300780c */ /* 0x000fc60002704270 */
[----:B------:R-:W-:-:S04]  /*2ae0*/  FMUL R58, R57, R90 ;  /* 0x0000005a393a7220 */ /* 0x000fc80000400000 */
[----:B------:R-:W-:-:S05]  /*2af0*/  FFMA R61, R61, R88, R58 ;  /* 0x000000583d3d7223 */ /* 0x000fca000000003a */
[----:B------:R-:W-:-:S05]  /*2b00*/  F2FP.TF32.F32.PACK_B R61, R61 ;  /* 0x0000003dff3d723e */ /* 0x000fca00024050ff */
[----:B------:R0:W-:Y:S01]  /*2b10*/  @P1 STG.E desc[UR36][R12.64+0x24], R61 ;  /* 0x0000243d0c001986 */ /* 0x0001e2000c101924 */
[----:B------:R-:W-:Y:S05]  /*2b20*/  @!P0 BRA `(.L_x_45) ;  /* 0x0000000000048947 */ /* 0x000fea0003800000 */
[----:B------:R0:W5:Y:S02]  /*2b30*/  LDG.E.LTC128B R56, desc[UR36][R14.64+0x20] ;  /* 0x000020240e387981 */ /* 0x000164000c1e1920 */
.L_x_45:
[----:B------:R-:W-:Y:S05]  /*2b40*/  BSYNC B1 ;  /* 0x0000000000017941 */ /* 0x000fea0003800000 */
.L_x_44:
[----:B-----5:R-:W-:Y:S01]  /*2b50*/  LOP3.LUT R57, R56, 0xffffe000, RZ, 0xc0, !PT ;  /* 0xffffe00038397812 */ /* 0x020fe200078ec0ff */
        /* <DEDUP_REMOVED lines=8> */
.L_x_47:
[----:B------:R-:W-:Y:S05]  /*2be0*/  BSYNC B1 ;  /* 0x0000000000017941 */ /* 0x000fea0003800000 */
.L_x_46:
[----:B0----5:R-:W-:Y:S01]  /*2bf0*/  LOP3.LUT R57, R56, 0xffffe000, RZ, 0xc0, !PT ;  /* 0xffffe00038397812 */ /* 0x021fe200078ec0ff */
[----:B------:R-:W-:Y:S01]  /*2c00*/  BSSY B1, `(.L_x_48) ;  /* 0x000000d000017945 */ /* 0x000fe20003800000 */
[----:B------:R-:W-:Y:S01]  /*2c10*/  IADD3 R113, P0, R113, 0x80, RZ ;  /* 0x0000008071717810 */ /* 0x000fe20007f1e0ff */
[----:B------:R-:W-:Y:S01]  /*2c20*/  IMAD.MOV.U32 R62, RZ, RZ, R56 ;  /* 0x000000ffff3e7224 */ /* 0x000fe200078e0038 */
[----:B------:R-:W-:Y:S01]  /*2c30*/  ISETP.GT.AND P2, PT, R4, 0x10, PT ;  /* 0x000000100400780c */ /* 0x000fe20003f44270 */
[----:B------:R-:W-:Y:S02]  /*2c40*/  FMUL R58, R57, R90 ;  /* 0x0000005a393a7220 */ /* 0x000fe40000400000 */
[----:B------:R-:W-:Y:S01]  /*2c50*/  IMAD.X R103, RZ, RZ, R103, P0 ;  /* 0x000000ffff677224 */ /* 0x000fe200000e0667 */
[----:B------:R-:W-:Y:S01]  /*2c60*/  ISETP.GT.AND P0, PT, R3, RZ, P2 ;  /* 0x000000ff0300720c */ /* 0x000fe20001704270 */
[----:B------:R-:W-:Y:S01]  /*2c70*/  FFMA R63, R63, R88, R58 ;  /* 0x000000583f3f7223 */ /* 0x000fe2000000003a */
[----:B------:R-:W-:-:S04]  /*2c80*/  P2R R102, PR, RZ, 0x4 ;  /* 0x00000004ff667803 */ /* 0x000fc80000000000 */
[----:B------:R-:W-:-:S05]  /*2c90*/  F2FP.TF32.F32.PACK_B R63, R63 ;  /* 0x0000003fff3f723e */ /* 0x000fca00024050ff */
[----:B------:R0:W-:Y:S02]  /*2ca0*/  @P1 STG.E desc[UR36][R20.64+0x24], R63 ;  /* 0x0000243f14001986 */ /* 0x0001e4000c101924 */
[----:B------:R-:W-:Y:S05]  /*2cb0*/  @!P0 BRA `(.L_x_49) ;  /* 0x0000000000048947 */ /* 0x000fea0003800000 */
[----:B------:R0:W5:Y:S02]  /*2cc0*/  LDG.E.LTC128B R62, desc[UR36][R6.64+0x40] ;  /* 0x00004024063e7981 */ /* 0x000164000c1e1920 */
.L_x_49:
[----:B------:R-:W-:Y:S05]  /*2cd0*/  BSYNC B1 ;  /* 0x0000000000017941 */ /* 0x000fea0003800000 */
.L_x_48:
[----:B-----5:R-:W-:Y:S01]  /*2ce0*/  LOP3.LUT R57, R62, 0xffffe000, RZ, 0xc0, !PT ;  /* 0xffffe0003e397812 */ /* 0x020fe200078ec0ff */
[-C--:B------:R-:W-:Y:S01]  /*2cf0*/  IMAD R56, R103, R100.reuse, RZ ;  /* 0x0000006467387224 */ /* 0x080fe200078e02ff */
[----:B------:R-:W-:Y:S01]  /*2d00*/  ISETP.GT.AND P1, PT, R4, 0x11, PT ;  /* 0x000000110400780c */ /* 0x000fe20003f24270 */
[----:B---3--:R-:W-:Y:S01]  /*2d10*/  IMAD.WIDE.U32 R58, R113, R100, R8 ;  /* 0x00000064713a7225 */ /* 0x008fe200078e0008 */
[----:B------:R-:W-:Y:S03]  /*2d20*/  BSSY B1, `(.L_x_50) ;  /* 0x000001f000017945 */ /* 0x000fe60003800000 */
[----:B------:R-:W-:Y:S01]  /*2d30*/  FMUL R57, R57, R90 ;  /* 0x0000005a39397220 */ /* 0x000fe20000400000 */
[----:B0-----:R-:W-:-:S03]  /*2d40*/  IMAD R63, R113, R101, R56 ;  /* 0x00000065713f7224 */ /* 0x001fc600078e0238 */
[----:B------:R-:W-:Y:S01]  /*2d50*/  FFMA R95, R64, R88, R57 ;  /* 0x00000058405f7223 */ /* 0x000fe20000000039 */
[----:B------:R-:W-:-:S04]  /*2d60*/  IMAD.WIDE.U32 R56, R113, R100, R96 ;  /* 0x0000006471387225 */ /* 0x000fc800078e0060 */
[----:B------:R-:W-:Y:S01]  /*2d70*/  F2FP.TF32.F32.PACK_B R95, R95 ;  /* 0x0000005fff5f723e */ /* 0x000fe200024050ff */
[----:B------:R-:W-:Y:S02]  /*2d80*/  IMAD.IADD R59, R63, 0x1, R59 ;  /* 0x000000013f3b7824 */ /* 0x000fe400078e023b */
[----:B------:R-:W-:Y:S02]  /*2d90*/  IMAD.IADD R57, R57, 0x1, R63 ;  /* 0x0000000139397824 */ /* 0x000fe400078e023f */
[----:B------:R0:W-:Y:S01]  /*2da0*/  @P0 STG.E desc[UR36][R12.64+0x40], R95 ;  /* 0x0000405f0c000986 */ /* 0x0001e2000c101924 */
[----:B------:R-:W-:Y:S01]  /*2db0*/  IMAD.WIDE.U32 R60, R89, R94, R58 ;  /* 0x0000005e593c7225 */ /* 0x000fe200078e003a */
[----:B------:R-:W-:-:S03]  /*2dc0*/  LEA R58, P0, R56, R92, 0x2 ;  /* 0x0000005c383a7211 */ /* 0x000fc600078010ff */
[----:B------:R-:W-:Y:S01]  /*2dd0*/  IMAD.WIDE.U32 R100, R113, R100, R104 ;  /* 0x0000006471647225 */ /* 0x000fe200078e0068 */
[----:B------:R-:W-:Y:S02]  /*2de0*/  LEA.HI.X R59, R56, R93, R57, 0x2, P0 ;  /* 0x0000005d383b7211 */ /* 0x000fe400000f1439 */
[----:B------:R-:W-:Y:S01]  /*2df0*/  LEA R56, P0, R60, R92, 0x2 ;  /* 0x0000005c3c387211 */ /* 0x000fe200078010ff */
[----:B------:R-:W-:Y:S02]  /*2e00*/  IMAD.IADD R57, R111, 0x1, R61 ;  /* 0x000000016f397824 */ /* 0x000fe400078e023d */
[----:B------:R-:W-:-:S03]  /*2e10*/  IMAD.IADD R63, R63, 0x1, R101 ;  /* 0x000000013f3f7824 */ /* 0x000fc600078e0265 */
[----:B------:R-:W-:Y:S02]  /*2e20*/  LEA.HI.X R57, R60, R93, R57, 0x2, P0 ;  /* 0x0000005d3c397211 */ /* 0x000fe400000f1439 */
[----:B------:R-:W-:-:S05]  /*2e30*/  IADD3 R98, P0, R98, R100, RZ ;  /* 0x0000006462627210 */ /* 0x000fca0007f1e0ff */
[----:B------:R-:W-:Y:S01]  /*2e40*/  IMAD.X R96, R63, 0x1, R97, P0 ;  /* 0x000000013f607824 */ /* 0x000fe200000e0661 */
[----:B------:R-:W-:-:S05]  /*2e50*/  IADD3 R8, P0, R8, R100, RZ ;  /* 0x0000006408087210 */ /* 0x000fca0007f1e0ff */
[----:B------:R-:W-:Y:S01]  /*2e60*/  IMAD.X R9, R9, 0x1, R63, P0 ;  /* 0x0000000109097824 */ /* 0x000fe200000e063f */
[----:B------:R-:W-:Y:S01]  /*2e70*/  LEA R60, P0, R98, R92, 0x2 ;  /* 0x0000005c623c7211 */ /* 0x000fe200078010ff */
[----:B0-----:R-:W-:-:S03]  /*2e80*/  IMAD.WIDE.U32 R94, R89, R94, R8 ;  /* 0x0000005e595e7225 */ /* 0x001fc600078e0008 */
[-C--:B------:R-:W-:Y:S01]  /*2e90*/  LEA.HI.X R61, R98, R93.reuse, R96, 0x2, P0 ;  /* 0x0000005d623d7211 */ /* 0x080fe200000f1460 */
[----:B------:R-:W-:Y:S01]  /*2ea0*/  IMAD.IADD R9, R111, 0x1, R95 ;  /* 0x000000016f097824 */ /* 0x000fe200078e025f */
[C---:B------:R-:W-:Y:S02]  /*2eb0*/  LEA R8, P0, R94.reuse, R92, 0x2 ;  /* 0x0000005c5e087211 */ /* 0x040fe400078010ff */
[----:B------:R-:W-:Y:S02]  /*2ec0*/  P2R R92, PR, RZ, 0x2 ;  /* 0x00000002ff5c7803 */ /* 0x000fe40000000000 */
[----:B------:R-:W-:Y:S02]  /*2ed0*/  LEA.HI.X R9, R94, R93, R9, 0x2, P0 ;  /* 0x0000005d5e097211 */ /* 0x000fe400000f1409 */
[----:B------:R-:W-:-:S13]  /*2ee0*/  ISETP.GT.AND P0, PT, R3, RZ, P1 ;  /* 0x000000ff0300720c */ /* 0x000fda0000f04270 */
[----:B------:R-:W-:Y:S05]  /*2ef0*/  @!P0 BRA `(.L_x_51) ;  /* 0x0000000000048947 */ /* 0x000fea0003800000 */
[----:B------:R0:W5:Y:S02]  /*2f00*/  LDG.E.LTC128B R62, desc[UR36][R6.64+0x44] ;  /* 0x00004424063e7981 */ /* 0x000164000c1e1920 */
.L_x_51:
[----:B------:R-:W-:Y:S05]  /*2f10*/  BSYNC B1 ;  /* 0x0000000000017941 */ /* 0x000fea0003800000 */
.L_x_50:
[----:B-----5:R-:W-:Y:S01]  /*2f20*/  LOP3.LUT R63, R62, 0xffffe000, RZ, 0xc0, !PT ;  /* 0xffffe0003e3f7812 */ /* 0x020fe200078ec0ff */
[----:B------:R-:W-:Y:S04]  /*2f30*/  BSSY B1, `(.L_x_52) ;  /* 0x0000008000017945 */ /* 0x000fe80003800000 */
[----:B------:R-:W-:-:S04]  /*2f40*/  FMUL R64, R63, R90 ;  /* 0x0000005a3f407220 */ /* 0x000fc80000400000 */
[----:B------:R-:W-:-:S05]  /*2f50*/  FFMA R65, R65, R88, R64 ;  /* 0x0000005841417223 */ /* 0x000fca0000000040 */
[----:B------:R-:W-:-:S05]  /*2f60*/  F2FP.TF32.F32.PACK_B R65, R65 ;  /* 0x00000041ff41723e */ /* 0x000fca00024050ff */
[----:B------:R3:W-:Y:S01]  /*2f70*/  @P0 STG.E desc[UR36][R12.64+0x44], R65 ;  /* 0x000044410c000986 */ /* 0x0007e2000c101924 */
[----:B------:R-:W-:-:S13]  /*2f80*/  ISETP.GT.AND P0, PT, R3, 0x8, P2 ;  /* 0x000000080300780c */ /* 0x000fda0001704270 */
[----:B---3--:R-:W-:Y:S05]  /*2f90*/  @!P0 BRA `(.L_x_53) ;  /* 0x0000000000048947 */ /* 0x008fea0003800000 */
[----:B------:R3:W5:Y:S02]  /*2fa0*/  LDG.E.LTC128B R62, desc[UR36][R14.64+0x40] ;  /* 0x000040240e3e7981 */ /* 0x000764000c1e1920 */
.L_x_53:
[----:B------:R-:W-:Y:S05]  /*2fb0*/  BSYNC B1 ;  /* 0x0000000000017941 */ /* 0x000fea0003800000 */
.L_x_52:
[----:B-----5:R-:W-:Y:S01]  /*2fc0*/  LOP3.LUT R63, R62, 0xffffe000, RZ, 0xc0, !PT ;  /* 0xffffe0003e3f7812 */ /* 0x020fe200078ec0ff */
[----:B------:R-:W-:Y:S04]  /*2fd0*/  BSSY B1, `(.L_x_54) ;  /* 0x0000008000017945 */ /* 0x000fe80003800000 */
[----:B------:R-:W-:-:S04]  /*2fe0*/  FMUL R63, R63, R90 ;  /* 0x0000005a3f3f7220 */ /* 0x000fc80000400000 */
[----:B------:R-:W-:-:S05]  /*2ff0*/  FFMA R63, R66, R88, R63 ;  /* 0x00000058423f7223 */ /* 0x000fca000000003f */
[----:B------:R-:W-:-:S05]  /*3000*/  F2FP.TF32.F32.PACK_B R63, R63 ;  /* 0x0000003fff3f723e */ /* 0x000fca00024050ff */
[----:B------:R0:W-:Y:S01]  /*3010*/  @P0 STG.E desc[UR36][R20.64+0x40], R63 ;  /* 0x0000403f14000986 */ /* 0x0001e2000c101924 */
[----:B------:R-:W-:-:S13]  /*3020*/  ISETP.GT.AND P0, PT, R3, 0x8, P1 ;  /* 0x000000080300780c */ /* 0x000fda0000f04270 */
[----:B0-----:R-:W-:Y:S05]  /*3030*/  @!P0 BRA `(.L_x_55) ;  /* 0x0000000000048947 */ /* 0x001fea0003800000 */
[----:B------:R0:W5:Y:S02]  /*3040*/  LDG.E.LTC128B R62, desc[UR36][R14.64+0x44] ;  /* 0x000044240e3e7981 */ /* 0x000164000c1e1920 */
.L_x_55:
[----:B------:R-:W-:Y:S05]  /*3050*/  BSYNC B1 ;  /* 0x0000000000017941 */ /* 0x000fea0003800000 */
.L_x_54:
[----:B-----5:R-:W-:Y:S01]  /*3060*/  LOP3.LUT R63, R62, 0xffffe000, RZ, 0xc0, !PT ;  /* 0xffffe0003e3f7812 */ /* 0x020fe200078ec0ff */
[----:B------:R-:W-:Y:S01]  /*3070*/  BSSY B1, `(.L_x_56) ;  /* 0x000000a000017945 */ /* 0x000fe20003800000 */
[----:B------:R-:W-:-:S03]  /*3080*/  ISETP.GT.AND P2, PT, R4, 0x18, PT ;  /* 0x000000180400780c */ /* 0x000fc60003f44270 */
[----:B------:R-:W-:Y:S01]  /*3090*/  FMUL R64, R63, R90 ;  /* 0x0000005a3f407220 */ /* 0x000fe20000400000 */
[----:B------:R-:W-:-:S03]  /*30a0*/  P2R R89, PR, RZ, 0x4 ;  /* 0x00000004ff597803 */ /* 0x000fc60000000000 */
[----:B------:R-:W-:-:S05]  /*30b0*/  FFMA R67, R67, R88, R64 ;  /* 0x0000005843437223 */ /* 0x000fca0000000040 */
[----:B------:R-:W-:-:S05]  /*30c0*/  F2FP.TF32.F32.PACK_B R67, R67 ;  /* 0x00000043ff43723e */ /* 0x000fca00024050ff */
[----:B------:R0:W-:Y:S01]  /*30d0*/  @P0 STG.E desc[UR36][R20.64+0x44], R67 ;  /* 0x0000444314000986 */ /* 0x0001e2000c101924 */
[----:B------:R-:W-:-:S13]  /*30e0*/  ISETP.GT.AND P0, PT, R3, RZ, P2 ;  /* 0x000000ff0300720c */ /* 0x000fda0001704270 */
[----:B0-----:R-:W-:Y:S05]  /*30f0*/  @!P0 BRA `(.L_x_57) ;  /* 0x0000000000048947 */ /* 0x001fea0003800000 */
[----:B------:R0:W5:Y:S02]  /*3100*/  LDG.E.LTC128B R62, desc[UR36][R6.64+0x60] ;  /* 0x00006024063e7981 */ /* 0x000164000c1e1920 */
.L_x_57:
[----:B------:R-:W-:Y:S05]  /*3110*/  BSYNC B1 ;  /* 0x0000000000017941 */ /* 0x000fea0003800000 */
.L_x_56:
        /* <DEDUP_REMOVED lines=11> */
.L_x_59:
[----:B------:R-:W-:Y:S05]  /*31d0*/  BSYNC B1 ;  /* 0x0000000000017941 */ /* 0x000fea0003800000 */
.L_x_58:
        /* <DEDUP_REMOVED lines=9> */
.L_x_61:
[----:B------:R-:W-:Y:S05]  /*3270*/  BSYNC B1 ;  /* 0x0000000000017941 */ /* 0x000fea0003800000 */
.L_x_60:
        /* <DEDUP_REMOVED lines=9> */
.L_x_63:
[----:B------:R-:W-:Y:S05]  /*3310*/  BSYNC B1 ;  /* 0x0000000000017941 */ /* 0x000fea0003800000 */
.L_x_62:
        /* <DEDUP_REMOVED lines=11> */
.L_x_65:
[----:B------:R-:W-:Y:S05]  /*33d0*/  BSYNC B1 ;  /* 0x0000000000017941 */ /* 0x000fea0003800000 */
.L_x_64:
        /* <DEDUP_REMOVED lines=11> */
.L_x_67:
[----:B------:R-:W-:Y:S05]  /*3490*/  BSYNC B1 ;  /* 0x0000000000017941 */ /* 0x000fea0003800000 */
.L_x_66:
        /* <DEDUP_REMOVED lines=9> */
.L_x_69:
[----:B------:R-:W-:Y:S05]  /*3530*/  BSYNC B1 ;  /* 0x0000000000017941 */ /* 0x000fea0003800000 */
.L_x_68:
        /* <DEDUP_REMOVED lines=9> */
.L_x_71:
[----:B------:R-:W-:Y:S05]  /*35d0*/  BSYNC B1 ;  /* 0x0000000000017941 */ /* 0x000fea0003800000 */
.L_x_70:
        /* <DEDUP_REMOVED lines=11> */
.L_x_73:
[----:B------:R-:W-:Y:S05]  /*3690*/  BSYNC B1 ;  /* 0x0000000000017941 */ /* 0x000fea0003800000 */
.L_x_72:
[----:B-----5:R-:W-:Y:S01]  /*36a0*/  LOP3.LUT R63, R62, 0xffffe000, RZ, 0xc0, !PT ;  /* 0xffffe0003e3f7812 */ /* 0x020fe200078ec0ff */
[----:B------:R-:W-:Y:S01]  /*36b0*/  BSSY B1, `(.L_x_74) ;  /* 0x000000a000017945 */ /* 0x000fe20003800000 */
[----:B------:R-:W-:-:S03]  /*36c0*/  ISETP.GT.AND P5, PT, R4, 0x29, PT ;  /* 0x000000290400780c */ /* 0x000fc60003fa4270 */
[----:B------:R-:W-:-:S04]  /*36d0*/  FMUL R63, R63, R90 ;  /* 0x0000005a3f3f7220 */ /* 0x000fc80000400000 */
[----:B------:R-:W-:-:S05]  /*36e0*/  FFMA R63, R76, R88, R63 ;  /* 0x000000584c3f7223 */ /* 0x000fca000000003f */
[----:B------:R-:W-:-:S05]  /*36f0*/  F2FP.TF32.F32.PACK_B R63, R63 ;  /* 0x0000003fff3f723e */ /* 0x000fca00024050ff */
[----:B------:R1:W-:Y:S01]  /*3700*/  @P0 STG.E desc[UR36][R12.64+0xa0], R63 ;  /* 0x0000a03f0c000986 */ /* 0x0003e2000c101924 */
[----:B------:R-:W-:Y:S02]  /*3710*/  ISETP.GT.AND P0, PT, R3, RZ, P5 ;  /* 0x000000ff0300720c */ /* 0x000fe40002f04270 */
[----:B-1----:R-:W-:-:S11]  /*3720*/  P2R R63, PR, RZ, 0x20 ;  /* 0x00000020ff3f7803 */ /* 0x002fd60000000000 */
[----:B------:R-:W-:Y:S05]  /*3730*/  @!P0 BRA `(.L_x_75) ;  /* 0x0000000000048947 */ /* 0x000fea0003800000 */
[----:B------:R1:W5:Y:S02]  /*3740*/  LDG.E.LTC128B R62, desc[UR36][R6.64+0xa4] ;  /* 0x0000a424063e7981 */ /* 0x000364000c1e1920 */
.L_x_75:
[----:B------:R-:W-:Y:S05]  /*3750*/  BSYNC B1 ;  /* 0x0000000000017941 */ /* 0x000fea0003800000 */
.L_x_74:
        /* <DEDUP_REMOVED lines=9> */
.L_x_77:
[----:B------:R-:W-:Y:S05]  /*37f0*/  BSYNC B1 ;  /* 0x0000000000017941 */ /* 0x000fea0003800000 */
.L_x_76:
        /* <DEDUP_REMOVED lines=9> */
.L_x_79:
[----:B------:R-:W-:Y:S05]  /*3890*/  BSYNC B1 ;  /* 0x0000000000017941 */ /* 0x000fea0003800000 */
.L_x_78:
[----:B-----5:R-:W-:Y:S01]  /*38a0*/  LOP3.LUT R63, R62, 0xffffe000, RZ, 0xc0, !PT ;  /* 0xffffe0003e3f7812 */ /* 0x020fe200078ec0ff */
[----:B------:R-:W-:Y:S01]  /*38b0*/  BSSY B1, `(.L_x_80) ;  /* 0x0000009000017945 */ /* 0x000fe20003800000 */
[----:B------:R-:W-:-:S03]  /*38c0*/  ISETP.GT.AND P3, PT, R4, 0x30, PT ;  /* 0x000000300400780c */ /* 0x000fc60003f64270 */
[----:B------:R-:W-:-:S04]  /*38d0*/  FMUL R64, R63, R90 ;  /* 0x0000005a3f407220 */ /* 0x000fc80000400000 */
[----:B------:R-:W-:-:S05]  /*38e0*/  FFMA R79, R79, R88, R64 ;  /* 0x000000584f4f7223 */ /* 0x000fca0000000040 */
[----:B------:R-:W-:-:S05]  /*38f0*/  F2FP.TF32.F32.PACK_B R79, R79 ;  /* 0x0000004fff4f723e */ /* 0x000fca00024050ff */
[----:B------:R0:W-:Y:S01]  /*3900*/  @P0 STG.E desc[UR36][R20.64+0xa4], R79 ;  /* 0x0000a44f14000986 */ /* 0x0001e2000c101924 */
[----:B------:R-:W-:-:S13]  /*3910*/  ISETP.GT.AND P0, PT, R3, RZ, P3 ;  /* 0x000000ff0300720c */ /* 0x000fda0001f04270 */
[----:B0-----:R-:W-:Y:S05]  /*3920*/  @!P0 BRA `(.L_x_81) ;  /* 0x0000000000048947 */ /* 0x001fea0003800000 */
[----:B------:R0:W5:Y:S02]  /*3930*/  LDG.E.LTC128B R62, desc[UR36][R6.64+0xc0] ;  /* 0x0000c024063e7981 */ /* 0x000164000c1e1920 */
.L_x_81:
[----:B------:R-:W-:Y:S05]  /*3940*/  BSYNC B1 ;  /* 0x0000000000017941 */ /* 0x000fea0003800000 */
.L_x_80:
        /* <DEDUP_REMOVED lines=10> */
.L_x_83:
[----:B------:R-:W-:Y:S05]  /*39f0*/  BSYNC B1 ;  /* 0x0000000000017941 */ /* 0x000fea0003800000 */
.L_x_82:
        /* <DEDUP_REMOVED lines=9> */
.L_x_85:
[----:B------:R-:W-:Y:S05]  /*3a90*/  BSYNC B1 ;  /* 0x0000000000017941 */ /* 0x000fea0003800000 */
.L_x_84:
        /* <DEDUP_REMOVED lines=9> */
.L_x_87:
[----:B------:R-:W-:Y:S05]  /*3b30*/  BSYNC B1 ;  /* 0x0000000000017941 */ /* 0x000fea0003800000 */
.L_x_86:
[----:B-----5:R-:W-:Y:S01]  /*3b40*/  LOP3.LUT R63, R62, 0xffffe000, RZ, 0xc0, !PT ;  /* 0xffffe0003e3f7812 */ /* 0x020fe200078ec0ff */
[----:B------:R-:W-:Y:S01]  /*3b50*/  BSSY B1, `(.L_x_88) ;  /* 0x000000a000017945 */ /* 0x000fe20003800000 */
[----:B------:R-:W-:Y:S01]  /*3b60*/  ISETP.GT.AND P1, PT, R4, 0x38, PT ;  /* 0x000000380400780c */ /* 0x000fe20003f24270 */
[----:B------:R-:W-:Y:S02]  /*3b70*/  IMAD.MOV.U32 R68, RZ, RZ, R62 ;  /* 0x000000ffff447224 */ /* 0x000fe400078e003e */
[----:B------:R-:W-:-:S04]  /*3b80*/  FMUL R64, R63, R90 ;  /* 0x0000005a3f407220 */ /* 0x000fc80000400000 */
[----:B------:R-:W-:-:S05]  /*3b90*/  FFMA R83, R83, R88, R64 ;  /* 0x0000005853537223 */ /* 0x000fca0000000040 */
[----:B------:R-:W-:-:S05]  /*3ba0*/  F2FP.TF32.F32.PACK_B R83, R83 ;  /* 0x00000053ff53723e */ /* 0x000fca00024050ff */
[----:B------:R0:W-:Y:S01]  /*3bb0*/  @P0 STG.E desc[UR36][R20.64+0xc4], R83 ;  /* 0x0000c45314000986 */ /* 0x0001e2000c101924 */
[----:B------:R-:W-:-:S13]  /*3bc0*/  ISETP.GT.AND P0, PT, R3, RZ, P1 ;  /* 0x000000ff0300720c */ /* 0x000fda0000f04270 */
[----:B0-----:R-:W-:Y:S05]  /*3bd0*/  @!P0 BRA `(.L_x_89) ;  /* 0x0000000000048947 */ /* 0x001fea0003800000 */
[----:B------:R0:W5:Y:S02]  /*3be0*/  LDG.E.LTC128B R68, desc[UR36][R6.64+0xe0] ;  /* 0x0000e02406447981 */ /* 0x000164000c1e1920 */
.L_x_89:
[----:B------:R-:W-:Y:S05]  /*3bf0*/  BSYNC B1 ;  /* 0x0000000000017941 */ /* 0x000fea0003800000 */
.L_x_88:
[----:B-----5:R-:W-:Y:S01]  /*3c00*/  LOP3.LUT R63, R68, 0xffffe000, RZ, 0xc0, !PT ;  /* 0xffffe000443f7812 */ /* 0x020fe200078ec0ff */
[----:B------:R-:W-:Y:S04]  /*3c10*/  BSSY B1, `(.L_x_90) ;  /* 0x000000f000017945 */ /* 0x000fe80003800000 */
[----:B------:R-:W-:-:S04]  /*3c20*/  FMUL R63, R63, R90 ;  /* 0x0000005a3f3f7220 */ /* 0x000fc80000400000 */
[----:B------:R-:W-:-:S05]  /*3c30*/  FFMA R73, R84, R88, R63 ;  /* 0x0000005854497223 */ /* 0x000fca000000003f */
[----:B------:R-:W-:-:S05]  /*3c40*/  F2FP.TF32.F32.PACK_B R73, R73 ;  /* 0x00000049ff49723e */ /* 0x000fca00024050ff */
[----:B------:R0:W-:Y:S01]  /*3c50*/  @P0 STG.E desc[UR36][R12.64+0xe0], R73 ;  /* 0x0000e0490c000986 */ /* 0x0001e2000c101924 */
[----:B------:R-:W-:-:S05]  /*3c60*/  IADD3 R64, P0, R5, R20, RZ ;  /* 0x0000001405407210 */ /* 0x000fca0007f1e0ff */
[----:B------:R-:W-:Y:S01]  /*3c70*/  IMAD.X R65, R91, 0x1, R21, P0 ;  /* 0x000000015b417824 */ /* 0x000fe200000e0615 */
[----:B------:R-:W-:-:S05]  /*3c80*/  IADD3 R66, P0, R5, R20, RZ ;  /* 0x0000001405427210 */ /* 0x000fca0007f1e0ff */
[----:B------:R-:W-:Y:S01]  /*3c90*/  IMAD.X R67, R91, 0x1, R21, P0 ;  /* 0x000000015b437824 */ /* 0x000fe200000e0615 */
[----:B------:R-:W-:-:S05]  /*3ca0*/  IADD3 R62, P0, R5, R12, RZ ;  /* 0x0000000c053e7210 */ /* 0x000fca0007f1e0ff */
[----:B------:R-:W-:Y:S01]  /*3cb0*/  IMAD.X R63, R91, 0x1, R13, P0 ;  /* 0x000000015b3f7824 */ /* 0x000fe200000e060d */
[----:B------:R-:W-:-:S04]  /*3cc0*/  ISETP.GT.AND P0, PT, R4, 0x39, PT ;  /* 0x000000390400780c */ /* 0x000fc80003f04270 */
[----:B------:R-:W-:-:S13]  /*3cd0*/  ISETP.GT.AND P4, PT, R3, RZ, P0 ;  /* 0x000000ff0300720c */ /* 0x000fda0000784270 */
[----:B0-----:R-:W-:Y:S05]  /*3ce0*/  @!P4 BRA `(.L_x_91) ;  /* 0x000000000004c947 */ /* 0x001fea0003800000 */
[----:B------:R0:W5:Y:S02]  /*3cf0*/  LDG.E.LTC128B R68, desc[UR36][R6.64+0xe4] ;  /* 0x0000e42406447981 */ /* 0x000164000c1e1920 */
.L_x_91:
[----:B------:R-:W-:Y:S05]  /*3d00*/  BSYNC B1 ;  /* 0x0000000000017941 */ /* 0x000fea0003800000 */
.L_x_90:
        /* <DEDUP_REMOVED lines=9> */
.L_x_93:
[----:B------:R-:W-:Y:S05]  /*3da0*/  BSYNC B1 ;  /* 0x0000000000017941 */ /* 0x000fea0003800000 */
.L_x_92:
        /* <DEDUP_REMOVED lines=9> */
.L_x_95:
[----:B------:R-:W-:Y:S05]  /*3e40*/  BSYNC B1 ;  /* 0x0000000000017941 */ /* 0x000fea0003800000 */
.L_x_94:
[----:B-----5:R-:W-:-:S05]  /*3e50*/  LOP3.LUT R5, R68, 0xffffe000, RZ, 0xc0, !PT ;  /* 0xffffe00044057812 */ /* 0x020fca00078ec0ff */
[----:B------:R-:W-:-:S04]  /*3e60*/  FMUL R4, R5, R90 ;  /* 0x0000005a05047220 */ /* 0x000fc80000400000 */
[----:B------:R-:W-:-:S05]  /*3e70*/  FFMA R87, R87, R88, R4 ;  /* 0x0000005857577223 */ /* 0x000fca0000000004 */
[----:B------:R-:W-:-:S05]  /*3e80*/  F2FP.TF32.F32.PACK_B R87, R87 ;  /* 0x00000057ff57723e */ /* 0x000fca00024050ff */
[----:B------:R0:W-:Y:S01]  /*3e90*/  @P4 STG.E desc[UR36][R20.64+0xe4], R87 ;  /* 0x0000e45714004986 */ /* 0x0001e2000c101924 */
[----:B------:R-:W-:-:S13]  /*3ea0*/  ISETP.GT.AND P4, PT, R3, 0x80, P6 ;  /* 0x000000800300780c */ /* 0x000fda0003784270 */
[----:B------:R-:W2:Y:S01]  /*3eb0*/  @P4 LDG.E.LTC128B R68, desc[UR36][R58.64] ;  /* 0x000000243a444981 */ /* 0x000ea2000c1e1920 */
[----:B------:R-:W-:Y:S01]  /*3ec0*/  BSSY B1, `(.L_x_96) ;  /* 0x000000a000017945 */ /* 0x000fe20003800000 */
[----:B--2---:R-:W-:-:S05]  /*3ed0*/  LOP3.LUT R5, R68, 0xffffe000, RZ, 0xc0, !PT ;  /* 0xffffe00044057812 */ /* 0x004fca00078ec0ff */
[----:B------:R-:W-:-:S04]  /*3ee0*/  FMUL R5, R5, R90 ;  /* 0x0000005a05057220 */ /* 0x000fc80000400000 */
[----:B------:R-:W-:-:S05]  /*3ef0*/  FFMA R5, R24, R88, R5 ;  /* 0x0000005818057223 */ /* 0x000fca0000000005 */
[----:B------:R-:W-:-:S05]  /*3f00*/  F2FP.TF32.F32.PACK_B R5, R5 ;  /* 0x00000005ff05723e */ /* 0x000fca00024050ff */
[----:B------:R0:W-:Y:S01]  /*3f10*/  @P4 STG.E desc[UR36][R62.64], R5 ;  /* 0x000000053e004986 */ /* 0x0001e2000c101924 */
[----:B------:R-:W-:-:S04]  /*3f20*/  ISETP.NE.AND P4, PT, R107, RZ, PT ;  /* 0x000000ff6b00720c */ /* 0x000fc80003f85270 */
[----:B------:R-:W-:-:S13]  /*3f30*/  ISETP.GT.AND P4, PT, R3, 0x80, P4 ;  /* 0x000000800300780c */ /* 0x000fda0002784270 */
[----:B0-----:R-:W-:Y:S05]  /*3f40*/  @!P4 BRA `(.L_x_97) ;  /* 0x000000000004c947 */ /* 0x001fea0003800000 */
[----:B------:R0:W5:Y:S02]  /*3f50*/  LDG.E.LTC128B R68, desc[UR36][R56.64+0x4] ;  /* 0x0000042438447981 */ /* 0x000164000c1e1920 */
.L_x_97:
[----:B------:R-:W-:Y:S05]  /*3f60*/  BSYNC B1 ;  /* 0x0000000000017941 */ /* 0x000fea0003800000 */
.L_x_96:
[----:B-----5:R-:W-:Y:S01]  /*3f70*/  LOP3.LUT R5, R68, 0xffffe000, RZ, 0xc0, !PT ;  /* 0xffffe00044057812 */ /* 0x020fe200078ec0ff */
[----:B------:R-:W-:Y:S01]  /*3f80*/  BSSY B1, `(.L_x_98) ;  /* 0x000000a000017945 */ /* 0x000fe20003800000 */
[----:B------:R-:W-:-:S03]  /*3f90*/  ISETP.GT.AND P6, PT, R3, 0x88, P6 ;  /* 0x000000880300780c */ /* 0x000fc600037c4270 */
[----:B------:R-:W-:Y:S01]  /*3fa0*/  FMUL R4, R5, R90 ;  /* 0x0000005a05047220 */ /* 0x000fe20000400000 */
[----:B------:R-:W-:-:S03]  /*3fb0*/  @P4 IMAD.MOV.U32 R5, RZ, RZ, R63 ;  /* 0x000000ffff054224 */ /* 0x000fc600078e003f */
[----:B------:R-:W-:Y:S01]  /*3fc0*/  FFMA R25, R25, R88, R4 ;  /* 0x0000005819197223 */ /* 0x000fe20000000004 */
[----:B------:R-:W-:-:S04]  /*3fd0*/  @P4 IMAD.MOV.U32 R4, RZ, RZ, R62 ;  /* 0x000000ffff044224 */ /* 0x000fc800078e003e */
[----:B------:R-:W-:-:S05]  /*3fe0*/  F2FP.TF32.F32.PACK_B R25, R25 ;  /* 0x00000019ff19723e */ /* 0x000fca00024050ff */
[----:B------:R2:W-:Y:S01]  /*3ff0*/  @P4 STG.E desc[UR36][R4.64+0x4], R25 ;  /* 0x0000041904004986 */ /* 0x0005e2000c101924 */
[----:B------:R-:W-:Y:S05]  /*4000*/  @!P6 BRA `(.L_x_99) ;  /* 0x000000000004e947 */ /* 0x000fea0003800000 */
[----:B------:R0:W5:Y:S02]  /*4010*/  LDG.E.LTC128B R68, desc[UR36][R60.64] ;  /* 0x000000243c447981 */ /* 0x000164000c1e1920 */
.L_x_99:
[----:B------:R-:W-:Y:S05]  /*4020*/  BSYNC B1 ;  /* 0x0000000000017941 */ /* 0x000fea0003800000 */
.L_x_98:
[----:B--2--5:R-:W-:Y:S01]  /*4030*/  LOP3.LUT R5, R68, 0xffffe000, RZ, 0xc0, !PT ;  /* 0xffffe00044057812 */ /* 0x024fe200078ec0ff */
[----:B------:R-:W-:Y:S01]  /*4040*/  BSSY B1, `(.L_x_100) ;  /* 0x0000009000017945 */ /* 0x000fe20003800000 */
[----:B------:R-:W-:-:S03]  /*4050*/  ISETP.NE.AND P4, PT, R107, RZ, PT ;  /* 0x000000ff6b00720c */ /* 0x000fc60003f85270 */
[----:B------:R-:W-:Y:S01]  /*4060*/  FMUL R5, R5, R90 ;  /* 0x0000005a05057220 */ /* 0x000fe20000400000 */
[----:B------:R-:W-:-:S03]  /*4070*/  ISETP.GT.AND P4, PT, R3, 0x88, P4 ;  /* 0x000000880300780c */ /* 0x000fc60002784270 */
[----:B------:R-:W-:-:S05]  /*4080*/  FFMA R5, R26, R88, R5 ;  /* 0x000000581a057223 */ /* 0x000fca0000000005 */
[----:B------:R-:W-:-:S05]  /*4090*/  F2FP.TF32.F32.PACK_B R5, R5 ;  /* 0x00000005ff05723e */ /* 0x000fca00024050ff */
[----:B------:R2:W-:Y:S01]  /*40a0*/  @P6 STG.E desc[UR36][R64.64], R5 ;  /* 0x0000000540006986 */ /* 0x0005e2000c101924 */
[----:B------:R-:W-:Y:S05]  /*40b0*/  @!P4 BRA `(.L_x_101) ;  /* 0x000000000004c947 */ /* 0x000fea0003800000 */
[----:B------:R0:W5:Y:S02]  /*40c0*/  LDG.E.LTC128B R68, desc[UR36][R8.64+0x4] ;  /* 0x0000042408447981 */ /* 0x000164000c1e1920 */
.L_x_101:
[----:B------:R-:W-:Y:S05]  /*40d0*/  BSYNC B1 ;  /* 0x0000000000017941 */ /* 0x000fea0003800000 */
.L_x_100:
[----:B--2--5:R-:W-:Y:S01]  /*40e0*/  LOP3.LUT R5, R68, 0xffffe000, RZ, 0xc0, !PT ;  /* 0xffffe00044057812 */ /* 0x024fe200078ec0ff */
[----:B------:R-:W-:Y:S01]  /*40f0*/  BSSY B1, `(.L_x_102) ;  /* 0x0000009000017945 */ /* 0x000fe20003800000 */
[----:B------:R-:W-:-:S03]  /*4100*/  ISETP.NE.AND P6, PT, R108, RZ, PT ;  /* 0x000000ff6c00720c */ /* 0x000fc60003fc5270 */
[----:B------:R-:W-:-:S04]  /*4110*/  FMUL R4, R5, R90 ;  /* 0x0000005a05047220 */ /* 0x000fc80000400000 */
[----:B------:R-:W-:-:S05]  /*4120*/  FFMA R27, R27, R88, R4 ;  /* 0x000000581b1b7223 */ /* 0x000fca0000000004 */
[----:B------:R-:W-:-:S05]  /*4130*/  F2FP.TF32.F32.PACK_B R27, R27 ;  /* 0x0000001bff1b723e */ /* 0x000fca00024050ff */
[----:B------:R2:W-:Y:S01]  /*4140*/  @P4 STG.E desc[UR36][R66.64+0x4], R27 ;  /* 0x0000041b42004986 */ /* 0x0005e2000c101924 */
[----:B------:R-:W-:-:S13]  /*4150*/  ISETP.GT.AND P4, PT, R3, 0x80, P6 ;  /* 0x000000800300780c */ /* 0x000fda0003784270 */
[----:B--2---:R-:W-:Y:S05]  /*4160*/  @!P4 BRA `(.L_x_103) ;  /* 0x000000000004c947 */ /* 0x004fea0003800000 */
[----:B------:R2:W5:Y:S02]  /*4170*/  LDG.E.LTC128B R68, desc[UR36][R56.64+0x20] ;  /* 0x0000202438447981 */ /* 0x000564000c1e1920 */
.L_x_103:
[----:B------:R-:W-:Y:S05]  /*4180*/  BSYNC B1 ;  /* 0x0000000000017941 */ /* 0x000fea0003800000 */
.L_x_102:
[----:B-----5:R-:W-:Y:S01]  /*4190*/  LOP3.LUT R5, R68, 0xffffe000, RZ, 0xc0, !PT ;  /* 0xffffe00044057812 */ /* 0x020fe200078ec0ff */
[----:B------:R-:W-:Y:S01]  /*41a0*/  @P4 IMAD.MOV.U32 R4, RZ, RZ, R62 ;  /* 0x000000ffff044224 */ /* 0x000fe200078e003e */
[----:B------:R-:W-:Y:S01]  /*41b0*/  ISETP.NE.AND P6, PT, R109, RZ, PT ;  /* 0x000000ff6d00720c */ /* 0x000fe20003fc5270 */
[----:B------:R-:W-:Y:S02]  /*41c0*/  BSSY B1, `(.L_x_104) ;  /* 0x0000009000017945 */ /* 0x000fe40003800000 */
[----:B------:R-:W-:-:S04]  /*41d0*/  FMUL R5, R5, R90 ;  /* 0x0000005a05057220 */ /* 0x000fc80000400000 */
[----:B-1--4-:R-:W-:Y:S01]  /*41e0*/  FFMA R7, R28, R88, R5 ;  /* 0x000000581c077223 */ /* 0x012fe20000000005 */
[----:B------:R-:W-:-:S04]  /*41f0*/  @P4 IMAD.MOV.U32 R5, RZ, RZ, R63 ;  /* 0x000000ffff054224 */ /* 0x000fc800078e003f */
[----:B------:R-:W-:-:S05]  /*4200*/  F2FP.TF32.F32.PACK_B R7, R7 ;  /* 0x00000007ff07723e */ /* 0x000fca00024050ff */
[----:B------:R1:W-:Y:S01]  /*4210*/  @P4 STG.E desc[UR36][R4.64+0x20], R7 ;  /* 0x0000200704004986 */ /* 0x0003e2000c101924 */
[----:B------:R-:W-:-:S13]  /*4220*/  ISETP.GT.AND P4, PT, R3, 0x80, P6 ;  /* 0x000000800300780c */ /* 0x000fda0003784270 */
[----:B-1----:R-:W-:Y:S05]  /*4230*/  @!P4 BRA `(.L_x_105) ;  /* 0x000000000004c947 */ /* 0x002fea0003800000 */
[----:B------:R1:W5:Y:S02]  /*4240*/  LDG.E.LTC128B R68, desc[UR36][R56.64+0x24] ;  /* 0x0000242438447981 */ /* 0x000364000c1e1920 */
.L_x_105:
[----:B------:R-:W-:Y:S05]  /*4250*/  BSYNC B1 ;  /* 0x0000000000017941 */ /* 0x000fea0003800000 */
.L_x_104:
[----:B-----5:R-:W-:Y:S01]  /*4260*/  LOP3.LUT R5, R68, 0xffffe000, RZ, 0xc0, !PT ;  /* 0xffffe00044057812 */ /* 0x020fe200078ec0ff */
[----:B------:R-:W-:Y:S04]  /*4270*/  BSSY B1, `(.L_x_106) ;  /* 0x000000b000017945 */ /* 0x000fe80003800000 */
[----:B------:R-:W-:Y:S01]  /*4280*/  FMUL R4, R5, R90 ;  /* 0x0000005a05047220 */ /* 0x000fe20000400000 */
[----:B------:R-:W-:-:S03]  /*4290*/  @P4 IMAD.MOV.U32 R5, RZ, RZ, R63 ;  /* 0x000000ffff054224 */ /* 0x000fc600078e003f */
[----:B------:R-:W-:Y:S01]  /*42a0*/  FFMA R29, R29, R88, R4 ;  /* 0x000000581d1d7223 */ /* 0x000fe20000000004 */
[----:B------:R-:W-:-:S04]  /*42b0*/  @P4 IMAD.MOV.U32 R4, RZ, RZ, R62 ;  /* 0x000000ffff044224 */ /* 0x000fc800078e003e */
[----:B------:R-:W-:-:S05]  /*42c0*/  F2FP.TF32.F32.PACK_B R29, R29 ;  /* 0x0000001dff1d723e */ /* 0x000fca00024050ff */
[----:B------:R4:W-:Y:S01]  /*42d0*/  @P4 STG.E desc[UR36][R4.64+0x24], R29 ;  /* 0x0000241d04004986 */ /* 0x0009e2000c101924 */
[----:B------:R-:W-:-:S04]  /*42e0*/  ISETP.NE.AND P4, PT, R108, RZ, PT ;  /* 0x000000ff6c00720c */ /* 0x000fc80003f85270 */
[----:B------:R-:W-:-:S13]  /*42f0*/  ISETP.GT.AND P4, PT, R3, 0x88, P4 ;  /* 0x000000880300780c */ /* 0x000fda0002784270 */
[----:B----4-:R-:W-:Y:S05]  /*4300*/  @!P4 BRA `(.L_x_107) ;  /* 0x000000000004c947 */ /* 0x010fea0003800000 */
[----:B------:R4:W5:Y:S02]  /*4310*/  LDG.E.LTC128B R68, desc[UR36][R8.64+0x20] ;  /* 0x0000202408447981 */ /* 0x000964000c1e1920 */
.L_x_107:
[----:B------:R-:W-:Y:S05]  /*4320*/  BSYNC B1 ;  /* 0x0000000000017941 */ /* 0x000fea0003800000 */
.L_x_106:
        /* <DEDUP_REMOVED lines=9> */
.L_x_109:
[----:B------:R-:W-:Y:S05]  /*43c0*/  BSYNC B1 ;  /* 0x0000000000017941 */ /* 0x000fea0003800000 */
.L_x_108:
[----:B-----5:R-:W-:Y:S01]  /*43d0*/  LOP3.LUT R5, R68, 0xffffe000, RZ, 0xc0, !PT ;  /* 0xffffe00044057812 */ /* 0x020fe200078ec0ff */
[----:B------:R-:W-:Y:S01]  /*43e0*/  BSSY B1, `(.L_x_110) ;  /* 0x000000b000017945 */ /* 0x000fe20003800000 */
[----:B------:R-:W-:-:S03]  /*43f0*/  ISETP.NE.AND P6, PT, R102, RZ, PT ;  /* 0x000000ff6600720c */ /* 0x000fc60003fc5270 */
[----:B------:R-:W-:Y:S01]  /*4400*/  FMUL R4, R5, R90 ;  /* 0x0000005a05047220 */ /* 0x000fe20000400000 */
[----:B------:R-:W-:-:S03]  /*4410*/  @P4 IMAD.MOV.U32 R5, RZ, RZ, R11 ;  /* 0x000000ffff054224 */ /* 0x000fc600078e000b */
[----:B------:R-:W-:Y:S01]  /*4420*/  FFMA R31, R31, R88, R4 ;  /* 0x000000581f1f7223 */ /* 0x000fe20000000004 */
[----:B------:R-:W-:-:S04]  /*4430*/  @P4 IMAD.MOV.U32 R4, RZ, RZ, R10 ;  /* 0x000000ffff044224 */ /* 0x000fc800078e000a */
[----:B------:R-:W-:-:S05]  /*4440*/  F2FP.TF32.F32.PACK_B R31, R31 ;  /* 0x0000001fff1f723e */ /* 0x000fca00024050ff */
[----:B------:R0:W-:Y:S01]  /*4450*/  @P4 STG.E desc[UR36][R4.64+0x24], R31 ;  /* 0x0000241f04004986 */ /* 0x0001e2000c101924 */
[----:B------:R-:W-:-:S13]  /*4460*/  ISETP.GT.AND P4, PT, R3, 0x80, P6 ;  /* 0x000000800300780c */ /* 0x000fda0003784270 */
[----:B0-----:R-:W-:Y:S05]  /*4470*/  @!P4 BRA `(.L_x_111) ;  /* 0x000000000004c947 */ /* 0x001fea0003800000 */
[----:B------:R0:W5:Y:S02]  /*4480*/  LDG.E.LTC128B R68, desc[UR36][R56.64+0x40] ;  /* 0x0000402438447981 */ /* 0x000164000c1e1920 */
.L_x_111:
[----:B------:R-:W-:Y:S05]  /*4490*/  BSYNC B1 ;  /* 0x0000000000017941 */ /* 0x000fea0003800000 */
.L_x_110:
[----:B-----5:R-:W-:Y:S01]  /*44a0*/  LOP3.LUT R5, R68, 0xffffe000, RZ, 0xc0, !PT ;  /* 0xffffe00044057812 */ /* 0x020fe200078ec0ff */
[----:B------:R-:W-:Y:S01]  /*44b0*/  @P4 IMAD.MOV.U32 R4, RZ, RZ, R62 ;  /* 0x000000ffff044224 */ /* 0x000fe200078e003e */
[----:B------:R-:W-:Y:S01]  /*44c0*/  ISETP.NE.AND P6, PT, R92, RZ, PT ;  /* 0x000000ff5c00720c */ /* 0x000fe20003fc5270 */
[----:B------:R-:W-:Y:S02]  /*44d0*/  BSSY B1, `(.L_x_112) ;  /* 0x0000009000017945 */ /* 0x000fe40003800000 */
[----:B------:R-:W-:-:S04]  /*44e0*/  FMUL R5, R5, R90 ;  /* 0x0000005a05057220 */ /* 0x000fc80000400000 */
[----:B------:R-:W-:Y:S01]  /*44f0*/  FFMA R7, R32, R88, R5 ;  /* 0x0000005820077223 */ /* 0x000fe20000000005 */
[----:B------:R-:W-:-:S04]  /*4500*/  @P4 IMAD.MOV.U32 R5, RZ, RZ, R63 ;  /* 0x000000ffff054224 */ /* 0x000fc800078e003f */
[----:B------:R-:W-:-:S05]  /*4510*/  F2FP.TF32.F32.PACK_B R7, R7 ;  /* 0x00000007ff07723e */ /* 0x000fca00024050ff */
[----:B------:R0:W-:Y:S01]  /*4520*/  @P4 STG.E desc[UR36][R4.64+0x40], R7 ;  /* 0x0000400704004986 */ /* 0x0001e2000c101924 */
[----:B------:R-:W-:-:S13]  /*4530*/  ISETP.GT.AND P4, PT, R3, 0x80, P6 ;  /* 0x000000800300780c */ /* 0x000fda0003784270 */
[----:B0-----:R-:W-:Y:S05]  /*4540*/  @!P4 BRA `(.L_x_113) ;  /* 0x000000000004c947 */ /* 0x001fea0003800000 */
[----:B------:R0:W5:Y:S02]  /*4550*/  LDG.E.LTC128B R68, desc[UR36][R56.64+0x44] ;  /* 0x0000442438447981 */ /* 0x000164000c1e1920 */
.L_x_113:
[----:B------:R-:W-:Y:S05]  /*4560*/  BSYNC B1 ;  /* 0x0000000000017941 */ /* 0x000fea0003800000 */
.L_x_112:
        /* <DEDUP_REMOVED lines=10> */
[----:B0-----:R-:W-:Y:S05]  /*4610*/  @!P4 BRA `(.L_x_115) ;  /* 0x000000000004c947 */ /* 0x001fea0003800000 */
[----:B------:R0:W5:Y:S02]  /*4620*/  LDG.E.LTC128B R68, desc[UR36][R8.64+0x40] ;  /* 0x0000402408447981 */ /* 0x000164000c1e1920 */
.L_x_115:
[----:B------:R-:W-:Y:S05]  /*4630*/  BSYNC B1 ;  /* 0x0000000000017941 */ /* 0x000fea0003800000 */
.L_x_114:
[----:B-----5:R-:W-:Y:S01]  /*4640*/  LOP3.LUT R5, R68, 0xffffe000, RZ, 0xc0, !PT ;  /* 0xffffe00044057812 */ /* 0x020fe200078ec0ff */
[----:B------:R-:W-:Y:S01]  /*4650*/  @P4 IMAD.MOV.U32 R4, RZ, RZ, R10 ;  /* 0x000000ffff044224 */ /* 0x000fe200078e000a */
[----:B------:R-:W-:Y:S03]  /*4660*/  BSSY B1, `(.L_x_116) ;  /* 0x0000009000017945 */ /* 0x000fe60003800000 */
        /* <DEDUP_REMOVED lines=8> */
.L_x_117:
[----:B------:R-:W-:Y:S05]  /*46f0*/  BSYNC B1 ;  /* 0x0000000000017941 */ /* 0x000fea0003800000 */
.L_x_116:
        /* <DEDUP_REMOVED lines=12> */
.L_x_119:
[----:B------:R-:W-:Y:S05]  /*47c0*/  BSYNC B1 ;  /* 0x0000000000017941 */ /* 0x000fea0003800000 */
.L_x_118:
        /* <DEDUP_REMOVED lines=12> */
.L_x_121:
[----:B------:R-:W-:Y:S05]  /*4890*/  BSYNC B1 ;  /* 0x0000000000017941 */ /* 0x000fea0003800000 */
.L_x_120:
        /* <DEDUP_REMOVED lines=12> */
.L_x_123:
[----:B------:R-:W-:Y:S05]  /*4960*/  BSYNC B1 ;  /* 0x0000000000017941 */ /* 0x000fea0003800000 */
.L_x_122:
        /* <DEDUP_REMOVED lines=11> */
.L_x_125:
[----:B------:R-:W-:Y:S05]  /*4a20*/  BSYNC B1 ;  /* 0x0000000000017941 */ /* 0x000fea0003800000 */
.L_x_124:
        /* <DEDUP_REMOVED lines=12> */
.L_x_127:
[----:B------:R-:W-:Y:S05]  /*4af0*/  BSYNC B1 ;  /* 0x0000000000017941 */ /* 0x000fea0003800000 */
.L_x_126:
        /* <DEDUP_REMOVED lines=12> */
.L_x_129:
[----:B------:R-:W-:Y:S05]  /*4bc0*/  BSYNC B1 ;  /* 0x0000000000017941 */ /* 0x000fea0003800000 */
.L_x_128:
        /* <DEDUP_REMOVED lines=12> */
.L_x_131:
[----:B------:R-:W-:Y:S05]  /*4c90*/  BSYNC B1 ;  /* 0x0000000000017941 */ /* 0x000fea0003800000 */
.L_x_130:
        /* <DEDUP_REMOVED lines=11> */
.L_x_133:
[----:B------:R-:W-:Y:S05]  /*4d50*/  BSYNC B1 ;  /* 0x0000000000017941 */ /* 0x000fea0003800000 */
.L_x_132:
        /* <DEDUP_REMOVED lines=12> */
.L_x_135:
[----:B------:R-:W-:Y:S05]  /*4e20*/  BSYNC B1 ;  /* 0x0000000000017941 */ /* 0x000fea0003800000 */
.L_x_134:
        /* <DEDUP_REMOVED lines=11> */
.L_x_137:
[----:B------:R-:W-:Y:S05]  /*4ee0*/  BSYNC B1 ;  /* 0x0000000000017941 */ /* 0x000fea0003800000 */
.L_x_136:
        /* <DEDUP_REMOVED lines=11> */
.L_x_139:
[----:B------:R-:W-:Y:S05]  /*4fa0*/  BSYNC B1 ;  /* 0x0000000000017941 */ /* 0x000fea0003800000 */
.L_x_138:
[----:B-----5:R-:W-:Y:S01]  /*4fb0*/  LOP3.LUT R5, R68, 0xffffe000, RZ, 0xc0, !PT ;  /* 0xffffe00044057812 */ /* 0x020fe200078ec0ff */
[----:B------:R-:W-:Y:S01]  /*4fc0*/  @P4 IMAD.MOV.U32 R4, RZ, RZ, R10 ;  /* 0x000000ffff044224 */ /* 0x000fe200078e000a */
[----:B------:R-:W-:Y:S01]  /*4fd0*/  ISETP.GT.AND P5, PT, R3, 0x88, P5 ;  /* 0x000000880300780c */ /* 0x000fe20002fa4270 */
[----:B------:R-:W-:Y:S02]  /*4fe0*/  BSSY B1, `(.L_x_140) ;  /* 0x0000008000017945 */ /* 0x000fe40003800000 */
[----:B------:R-:W-:-:S04]  /*4ff0*/  FMUL R5, R5, R90 ;  /* 0x0000005a05057220 */ /* 0x000fc80000400000 */
[----:B------:R-:W-:Y:S01]  /*5000*/  FFMA R7, R46, R88, R5 ;  /* 0x000000582e077223 */ /* 0x000fe20000000005 */
[----:B------:R-:W-:-:S04]  /*5010*/  @P4 IMAD.MOV.U32 R5, RZ, RZ, R11 ;  /* 0x000000ffff054224 */ /* 0x000fc800078e000b */
[----:B------:R-:W-:-:S05]  /*5020*/  F2FP.TF32.F32.PACK_B R7, R7 ;  /* 0x00000007ff07723e */ /* 0x000fca00024050ff */
[----:B------:R0:W-:Y:S01]  /*5030*/  @P4 STG.E desc[UR36][R4.64+0xa0], R7 ;  /* 0x0000a00704004986 */ /* 0x0001e2000c101924 */
[----:B------:R-:W-:Y:S05]  /*5040*/  @!P5 BRA `(.L_x_141) ;  /* 0x000000000004d947 */ /* 0x000fea0003800000 */
[----:B------:R0:W5:Y:S02]  /*5050*/  LDG.E.LTC128B R68, desc[UR36][R8.64+0xa4] ;  /* 0x0000a42408447981 */ /* 0x000164000c1e1920 */
.L_x_141:
[----:B------:R-:W-:Y:S05]  /*5060*/  BSYNC B1 ;  /* 0x0000000000017941 */ /* 0x000fea0003800000 */
.L_x_140:
[----:B0----5:R-:W-:Y:S01]  /*5070*/  LOP3.LUT R5, R68, 0xffffe000, RZ, 0xc0, !PT ;  /* 0xffffe00044057812 */ /* 0x021fe200078ec0ff */
        /* <DEDUP_REMOVED lines=10> */
.L_x_143:
[----:B------:R-:W-:Y:S05]  /*5120*/  BSYNC B1 ;  /* 0x0000000000017941 */ /* 0x000fea0003800000 */
.L_x_142:
[----:B0----5:R-:W-:Y:S01]  /*5130*/  LOP3.LUT R5, R68, 0xffffe000, RZ, 0xc0, !PT ;  /* 0xffffe00044057812 */ /* 0x021fe200078ec0ff */
        /* <DEDUP_REMOVED lines=10> */
.L_x_145:
[----:B------:R-:W-:Y:S05]  /*51e0*/  BSYNC B1 ;  /* 0x0000000000017941 */ /* 0x000fea0003800000 */
.L_x_144:
        /* <DEDUP_REMOVED lines=11> */
.L_x_147:
[----:B------:R-:W-:Y:S05]  /*52a0*/  BSYNC B1 ;  /* 0x0000000000017941 */ /* 0x000fea0003800000 */
.L_x_146:
        /* <DEDUP_REMOVED lines=11> */
.L_x_149:
[----:B------:R-:W-:Y:S05]  /*5360*/  BSYNC B1 ;  /* 0x0000000000017941 */ /* 0x000fea0003800000 */
.L_x_148:
        /* <DEDUP_REMOVED lines=11> */
.L_x_151:
[----:B------:R-:W-:Y:S05]  /*5420*/  BSYNC B1 ;  /* 0x0000000000017941 */ /* 0x000fea0003800000 */
.L_x_150:
        /* <DEDUP_REMOVED lines=11> */
.L_x_153:
[----:B------:R-:W-:Y:S05]  /*54e0*/  BSYNC B1 ;  /* 0x0000000000017941 */ /* 0x000fea0003800000 */
.L_x_152:
        /* <DEDUP_REMOVED lines=9> */
.L_x_155:
[----:B------:R-:W-:Y:S05]  /*5580*/  BSYNC B1 ;  /* 0x0000000000017941 */ /* 0x000fea0003800000 */
.L_x_154:
        /* <DEDUP_REMOVED lines=11> */
.L_x_157:
[----:B------:R-:W-:Y:S05]  /*5640*/  BSYNC B1 ;  /* 0x0000000000017941 */ /* 0x000fea0003800000 */
.L_x_156:
[----:B------:R-:W-:Y:S05]  /*5650*/  @!P0 BRA `(.L_x_158) ;  /* 0x00000014008c8947 */ /* 0x000fea0003800000 */
[----:B-----5:R-:W-:-:S05]  /*5660*/  LOP3.LUT R3, R68, 0xffffe000, RZ, 0xc0, !PT ;  /* 0xffffe00044037812 */ /* 0x020fca00078ec0ff */
[----:B0-----:R-:W-:-:S04]  /*5670*/  FMUL R4, R3, R90 ;  /* 0x0000005a03047220 */ /* 0x001fc80000400000 */
[----:B------:R-:W-:-:S05]  /*5680*/  FFMA R55, R55, R88, R4 ;  /* 0x0000005837377223 */ /* 0x000fca0000000004 */
[----:B------:R-:W-:-:S05]  /*5690*/  F2FP.TF32.F32.PACK_B R55, R55 ;  /* 0x00000037ff37723e */ /* 0x000fca00024050ff */
[----:B------:R0:W-:Y:S01]  /*56a0*/  STG.E desc[UR36][R10.64+0xe4], R55 ;  /* 0x0000e4370a007986 */ /* 0x0001e2000c101924 */
[----:B------:R-:W-:Y:S05]  /*56b0*/  BRA `(.L_x_158) ;  /* 0x0000001400747947 */ /* 0x000fea0003800000 */
.L_x_35:
[----:B------:R-:W-:Y:S01]  /*56c0*/  ULDC.64 UR4, c[0x0][0x5c0] ;  /* 0x0001700000047ab9 */ /* 0x000fe20000000a00 */
[-C--:B------:R-:W-:Y:S01]  /*56d0*/  FMUL R5, R56, R88.reuse ;  /* 0x0000005838057220 */ /* 0x080fe20000400000 */
[----:B------:R-:W-:Y:S01]  /*56e0*/  LEA R8, P1, R104, UR4, 0x2 ;  /* 0x0000000468087c11 */ /* 0x000fe2000f8210ff */
[-C--:B------:R-:W-:Y:S01]  /*56f0*/  FMUL R57, R57, R88.reuse ;  /* 0x0000005839397220 */ /* 0x080fe20000400000 */
[----:B------:R-:W-:Y:S01]  /*5700*/  ISETP.GT.AND P4, PT, R4, 0x1, PT ;  /* 0x000000010400780c */ /* 0x000fe20003f84270 */
[----:B------:R-:W-:Y:S01]  /*5710*/  IMAD.SHL.U32 R15, R10, 0x20, RZ ;  /* 0x000000200a0f7824 */ /* 0x000fe200078e00ff */
[----:B------:R-:W-:Y:S01]  /*5720*/  LEA.HI.X R9, R104, UR5, R107, 0x2, P1 ;  /* 0x0000000568097c11 */ /* 0x000fe200088f146b */
[----:B--2---:R-:W-:Y:S01]  /*5730*/  IMAD.SHL.U32 R91, R10, 0x200, RZ ;  /* 0x000002000a5b7824 */ /* 0x004fe200078e00ff */
[----:B------:R-:W-:Y:S01]  /*5740*/  F2FP.TF32.F32.PACK_B R5, R5 ;  /* 0x00000005ff05723e */ /* 0x000fe200024050ff */
[-C--:B------:R-:W-:Y:S01]  /*5750*/  FMUL R59, R59, R88.reuse ;  /* 0x000000583b3b7220 */ /* 0x080fe20000400000 */
[C---:B------:R-:W-:Y:S01]  /*5760*/  ISETP.GT.AND P1, PT, R3.reuse, RZ, P4 ;  /* 0x000000ff0300720c */ /* 0x040fe20002724270 */
[-C--:B------:R-:W-:Y:S01]  /*5770*/  FMUL R13, R58, R88.reuse ;  /* 0x000000583a0d7220 */ /* 0x080fe20000400000 */
[C-C-:B------:R-:W-:Y:S01]  /*5780*/  SHF.L.U64.HI R7, R10.reuse, 0x5, R11.reuse ;  /* 0x000000050a077819 */ /* 0x140fe2000001020b */
[----:B------:R0:W-:Y:S01]  /*5790*/  @P0 STG.E desc[UR36][R8.64], R5 ;  /* 0x0000000508000986 */ /* 0x0001e2000c101924 */
[----:B------:R-:W-:Y:S01]  /*57a0*/  ISETP.GT.AND P0, PT, R3, 0x8, P4 ;  /* 0x000000080300780c */ /* 0x000fe20002704270 */
[-C--:B------:R-:W-:Y:S01]  /*57b0*/  FMUL R61, R61, R88.reuse ;  /* 0x000000583d3d7220 */ /* 0x080fe20000400000 */
[----:B------:R-:W-:Y:S01]  /*57c0*/  SHF.L.U64.HI R89, R10, 0x9, R11 ;  /* 0x000000090a597819 */ /* 0x000fe2000001020b */
[----:B------:R-:W-:Y:S01]  /*57d0*/  FMUL R63, R63, R88 ;  /* 0x000000583f3f7220 */ /* 0x000fe20000400000 */
[----:B------:R-:W-:Y:S01]  /*57e0*/  IADD3 R10, P2, R15, R8, RZ ;  /* 0x000000080f0a7210 */ /* 0x000fe20007f5e0ff */
[-C--:B------:R-:W-:Y:S01]  /*57f0*/  FMUL R65, R65, R88.reuse ;  /* 0x0000005841417220 */ /* 0x080fe20000400000 */
[----:B------:R-:W-:Y:S01]  /*5800*/  F2FP.TF32.F32.PACK_B R57, R57 ;  /* 0x00000039ff39723e */ /* 0x000fe200024050ff */
[----:B------:R-:W-:Y:S01]  /*5810*/  FMUL R67, R67, R88 ;  /* 0x0000005843437220 */ /* 0x000fe20000400000 */
[----:B------:R-:W-:Y:S01]  /*5820*/  F2FP.TF32.F32.PACK_B R59, R59 ;  /* 0x0000003bff3b723e */ /* 0x000fe200024050ff */
[----:B------:R-:W-:Y:S01]  /*5830*/  IMAD.X R11, R7, 0x1, R9, P2 ;  /* 0x00000001070b7824 */ /* 0x000fe200010e0609 */
[----:B------:R-:W-:Y:S01]  /*5840*/  ISETP.GT.AND P5, PT, R4, 0x8, PT ;  /* 0x000000080400780c */ /* 0x000fe20003fa4270 */
[----:B------:R-:W-:Y:S01]  /*5850*/  @P1 STG.E desc[UR36][R8.64+0x4], R57 ;  /* 0x0000043908001986 */ /* 0x000fe2000c101924 */
[----:B------:R-:W-:Y:S01]  /*5860*/  IADD3 R6, P1, P2, R91, R8, R15 ;  /* 0x000000085b067210 */ /* 0x000fe20007a3e00f */
[-C--:B0-----:R-:W-:Y:S01]  /*5870*/  FMUL R5, R60, R88.reuse ;  /* 0x000000583c057220 */ /* 0x081fe20000400000 */
[C---:B------:R-:W-:Y:S01]  /*5880*/  ISETP.GT.AND P4, PT, R4.reuse, 0x9, PT ;  /* 0x000000090400780c */ /* 0x040fe20003f84270 */
[----:B------:R-:W-:Y:S01]  /*5890*/  @P0 STG.E desc[UR36][R10.64+0x4], R59 ;  /* 0x0000043b0a000986 */ /* 0x000fe2000c101924 */
[----:B------:R-:W-:Y:S01]  /*58a0*/  ISETP.GT.AND P3, PT, R3, 0x8, P6 ;  /* 0x000000080300780c */ /* 0x000fe20003764270 */
[-C--:B------:R-:W-:Y:S01]  /*58b0*/  FMUL R69, R69, R88.reuse ;  /* 0x0000005845457220 */ /* 0x080fe20000400000 */
[----:B------:R-:W-:Y:S01]  /*58c0*/  IADD3.X R7, R89, R9, R7, P1, P2 ;  /* 0x0000000959077210 */ /* 0x000fe20000fe4407 */
[-C--:B------:R-:W-:Y:S01]  /*58d0*/  FMUL R71, R71, R88.reuse ;  /* 0x0000005847477220 */ /* 0x080fe20000400000 */
[----:B------:R-:W-:Y:S01]  /*58e0*/  ISETP.GT.AND P1, PT, R3, RZ, P5 ;  /* 0x000000ff0300720c */ /* 0x000fe20002f24270 */
[-C--:B------:R-:W-:Y:S01]  /*58f0*/  FMUL R73, R73, R88.reuse ;  /* 0x0000005849497220 */ /* 0x080fe20000400000 */
[----:B------:R-:W-:Y:S01]  /*5900*/  ISETP.GT.AND P0, PT, R3, RZ, P4 ;  /* 0x000000ff0300720c */ /* 0x000fe20002704270 */
[-C--:B------:R-:W-:Y:S01]  /*5910*/  FMUL R75, R75, R88.reuse ;  /* 0x000000584b4b7220 */ /* 0x080fe20000400000 */
[----:B------:R-:W-:Y:S01]  /*5920*/  F2FP.TF32.F32.PACK_B R13, R13 ;  /* 0x0000000dff0d723e */ /* 0x000fe200024050ff */
[-C--:B------:R-:W-:Y:S01]  /*5930*/  FMUL R77, R77, R88.reuse ;  /* 0x000000584d4d7220 */ /* 0x080fe20000400000 */
[----:B------:R-:W-:Y:S01]  /*5940*/  F2FP.TF32.F32.PACK_B R5, R5 ;  /* 0x00000005ff05723e */ /* 0x000fe200024050ff */
[-C--:B------:R-:W-:Y:S01]  /*5950*/  FMUL R79, R79, R88.reuse ;  /* 0x000000584f4f7220 */ /* 0x080fe20000400000 */
[----:B------:R-:W-:Y:S01]  /*5960*/  F2FP.TF32.F32.PACK_B R61, R61 ;  /* 0x0000003dff3d723e */ /* 0x000fe200024050ff */
[----:B------:R0:W-:Y:S01]  /*5970*/  @P3 STG.E desc[UR36][R10.64], R13 ;  /* 0x0000000d0a003986 */ /* 0x0001e2000c101924 */
[----:B------:R-:W-:Y:S01]  /*5980*/  F2FP.TF32.F32.PACK_B R63, R63 ;  /* 0x0000003fff3f723e */ /* 0x000fe200024050ff */
[-C--:B------:R-:W-:Y:S01]  /*5990*/  FMUL R81, R81, R88.reuse ;  /* 0x0000005851517220 */ /* 0x080fe20000400000 */
[C---:B------:R-:W-:Y:S01]  /*59a0*/  ISETP.GT.AND P3, PT, R4.reuse, 0x10, PT ;  /* 0x000000100400780c */ /* 0x040fe20003f64270 */
[----:B------:R1:W-:Y:S01]  /*59b0*/  @P1 STG.E desc[UR36][R8.64+0x20], R5 ;  /* 0x0000200508001986 */ /* 0x0003e2000c101924 */
[----:B------:R-:W-:Y:S01]  /*59c0*/  ISETP.GT.AND P1, PT, R3, 0x8, P5 ;  /* 0x000000080300780c */ /* 0x000fe20002f24270 */
[-C--:B------:R-:W-:Y:S01]  /*59d0*/  FMUL R83, R83, R88.reuse ;  /* 0x0000005853537220 */ /* 0x080fe20000400000 */
[----:B------:R-:W-:Y:S01]  /*59e0*/  ISETP.GT.AND P2, PT, R4, 0x11, PT ;  /* 0x000000110400780c */ /* 0x000fe20003f44270 */
[----:B------:R-:W-:Y:S01]  /*59f0*/  @P0 STG.E desc[UR36][R8.64+0x24], R61 ;  /* 0x0000243d08000986 */ /* 0x000fe2000c101924 */
[----:B------:R-:W-:Y:S01]  /*5a00*/  ISETP.GT.AND P0, PT, R3, 0x8, P4 ;  /* 0x000000080300780c */ /* 0x000fe20002704270 */
[-C--:B------:R-:W-:Y:S01]  /*5a10*/  FMUL R85, R85, R88.reuse ;  /* 0x0000005855557220 */ /* 0x080fe20000400000 */
[----:B------:R-:W-:Y:S01]  /*5a20*/  F2FP.TF32.F32.PACK_B R65, R65 ;  /* 0x00000041ff41723e */ /* 0x000fe200024050ff */
[-C--:B0-----:R-:W-:Y:S01]  /*5a30*/  FMUL R13, R62, R88.reuse ;  /* 0x000000583e0d7220 */ /* 0x081fe20000400000 */
[----:B------:R-:W-:Y:S01]  /*5a40*/  F2FP.TF32.F32.PACK_B R67, R67 ;  /* 0x00000043ff43723e */ /* 0x000fe200024050ff */
[-C--:B------:R-:W-:Y:S01]  /*5a50*/  FMUL R87, R87, R88.reuse ;  /* 0x0000005857577220 */ /* 0x080fe20000400000 */
[----:B------:R-:W-:Y:S01]  /*5a60*/  F2FP.TF32.F32.PACK_B R69, R69 ;  /* 0x00000045ff45723e */ /* 0x000fe200024050ff */
[-C--:B-1----:R-:W-:Y:S01]  /*5a70*/  FMUL R5, R64, R88.reuse ;  /* 0x0000005840057220 */ /* 0x082fe20000400000 */
[----:B------:R-:W-:Y:S01]  /*5a80*/  F2FP.TF32.F32.PACK_B R13, R13 ;  /* 0x0000000dff0d723e */ /* 0x000fe200024050ff */
[-C--:B------:R-:W-:Y:S01]  /*5a90*/  FMUL R57, R24, R88.reuse ;  /* 0x0000005818397220 */ /* 0x080fe20000400000 */
[----:B------:R-:W-:Y:S01]  /*5aa0*/  F2FP.TF32.F32.PACK_B R71, R71 ;  /* 0x00000047ff47723e */ /* 0x000fe200024050ff */
[-C--:B------:R-:W-:Y:S01]  /*5ab0*/  FMUL R25, R25, R88.reuse ;  /* 0x0000005819197220 */ /* 0x080fe20000400000 */
[----:B------:R-:W-:Y:S01]  /*5ac0*/  F2FP.TF32.F32.PACK_B R5, R5 ;  /* 0x00000005ff05723e */ /* 0x000fe200024050ff */
[----:B------:R-:W-:Y:S01]  /*5ad0*/  @P0 STG.E desc[UR36][R10.64+0x24], R63 ;  /* 0x0000243f0a000986 */ /* 0x000fe2000c101924 */
[----:B------:R-:W-:Y:S01]  /*5ae0*/  ISETP.GT.AND P0, PT, R3, RZ, P3 ;  /* 0x000000ff0300720c */ /* 0x000fe20001f04270 */
[-C--:B------:R-:W-:Y:S01]  /*5af0*/  FMUL R27, R27, R88.reuse ;  /* 0x000000581b1b7220 */ /* 0x080fe20000400000 */
[----:B------:R-:W-:Y:S01]  /*5b00*/  F2FP.TF32.F32.PACK_B R73, R73 ;  /* 0x00000049ff49723e */ /* 0x000fe200024050ff */
[----:B------:R0:W-:Y:S01]  /*5b10*/  @P1 STG.E desc[UR36][R10.64+0x20], R13 ;  /* 0x0000200d0a001986 */ /* 0x0001e2000c101924 */
[C---:B------:R-:W-:Y:S01]  /*5b20*/  ISETP.GT.AND P1, PT, R4.reuse, 0x19, PT ;  /* 0x000000190400780c */ /* 0x040fe20003f24270 */
[-C--:B------:R-:W-:Y:S01]  /*5b30*/  FMUL R29, R29, R88.reuse ;  /* 0x000000581d1d7220 */ /* 0x080fe20000400000 */
[----:B------:R-:W-:Y:S01]  /*5b40*/  F2FP.TF32.F32.PACK_B R75, R75 ;  /* 0x0000004bff4b723e */ /* 0x000fe200024050ff */
[-C--:B------:R-:W-:Y:S01]  /*5b50*/  FMUL R31, R31, R88.reuse ;  /* 0x000000581f1f7220 */ /* 0x080fe20000400000 */
[C---:B------:R-:W-:Y:S01]  /*5b60*/  ISETP.GT.AND P5, PT, R4.reuse, 0x28, PT ;  /* 0x000000280400780c */ /* 0x040fe20003fa4270 */
[-C--:B------:R-:W-:Y:S01]  /*5b70*/  FMUL R33, R33, R88.reuse ;  /* 0x0000005821217220 */ /* 0x080fe20000400000 */
[----:B------:R-:W-:Y:S01]  /*5b80*/  ISETP.GT.AND P4, PT, R4, 0x29, PT ;  /* 0x000000290400780c */ /* 0x000fe20003f84270 */
[-C--:B------:R-:W-:Y:S01]  /*5b90*/  FMUL R35, R35, R88.reuse ;  /* 0x0000005823237220 */ /* 0x080fe20000400000 */
[----:B------:R-:W-:Y:S01]  /*5ba0*/  F2FP.TF32.F32.PACK_B R77, R77 ;  /* 0x0000004dff4d723e */ /* 0x000fe200024050ff */
[----:B------:R1:W-:Y:S01]  /*5bb0*/  @P0 STG.E desc[UR36][R8.64+0x40], R5 ;  /* 0x0000400508000986 */ /* 0x0003e2000c101924 */
[----:B------:R-:W-:Y:S01]  /*5bc0*/  ISETP.GT.AND P0, PT, R3, RZ, P2 ;  /* 0x000000ff0300720c */ /* 0x000fe20001704270 */
[-C--:B0-----:R-:W-:Y:S01]  /*5bd0*/  FMUL R13, R66, R88.reuse ;  /* 0x00000058420d7220 */ /* 0x081fe20000400000 */
[----:B------:R-:W-:Y:S01]  /*5be0*/  F2FP.TF32.F32.PACK_B R79, R79 ;  /* 0x0000004fff4f723e */ /* 0x000fe200024050ff */
[-C--:B------:R-:W-:Y:S01]  /*5bf0*/  FMUL R37, R37, R88.reuse ;  /* 0x0000005825257220 */ /* 0x080fe20000400000 */
[----:B------:R-:W-:Y:S01]  /*5c00*/  F2FP.TF32.F32.PACK_B R81, R81 ;  /* 0x00000051ff51723e */ /* 0x000fe200024050ff */
[-C--:B------:R-:W-:Y:S01]  /*5c10*/  FMUL R39, R39, R88.reuse ;  /* 0x0000005827277220 */ /* 0x080fe20000400000 */
[----:B------:R-:W-:Y:S01]  /*5c20*/  F2FP.TF32.F32.PACK_B R13, R13 ;  /* 0x0000000dff0d723e */ /* 0x000fe200024050ff */
[-C--:B------:R-:W-:Y:S01]  /*5c30*/  FMUL R41, R41, R88.reuse ;  /* 0x0000005829297220 */ /* 0x080fe20000400000 */
[----:B------:R-:W-:Y:S01]  /*5c40*/  F2FP.TF32.F32.PACK_B R83, R83 ;  /* 0x00000053ff53723e */ /* 0x000fe200024050ff */
[-C--:B------:R-:W-:Y:S01]  /*5c50*/  FMUL R43, R43, R88.reuse ;  /* 0x000000582b2b7220 */ /* 0x080fe20000400000 */
[----:B------:R-:W-:Y:S01]  /*5c60*/  P2R R58, PR, RZ, 0x20 ;  /* 0x00000020ff3a7803 */ /* 0x000fe20000000000 */
[-C--:B-1----:R-:W-:Y:S01]  /*5c70*/  FMUL R5, R68, R88.reuse ;  /* 0x0000005844057220 */ /* 0x082fe20000400000 */
[----:B------:R-:W-:Y:S01]  /*5c80*/  P2R R56, PR, RZ, 0x10 ;  /* 0x00000010ff387803 */ /* 0x000fe20000000000 */
[----:B------:R-:W-:Y:S01]  /*5c90*/  @P0 STG.E desc[UR36][R8.64+0x44], R65 ;  /* 0x0000444108000986 */ /* 0x000fe2000c101924 */
[----:B------:R-:W-:Y:S01]  /*5ca0*/  ISETP.GT.AND P0, PT, R3, 0x8, P3 ;  /* 0x000000080300780c */ /* 0x000fe20001f04270 */
[-C--:B------:R-:W-:Y:S01]  /*5cb0*/  FMUL R45, R45, R88.reuse ;  /* 0x000000582d2d7220 */ /* 0x080fe20000400000 */
[----:B------:R-:W-:Y:S01]  /*5cc0*/  F2FP.TF32.F32.PACK_B R5, R5 ;  /* 0x00000005ff05723e */ /* 0x000fe200024050ff */
[-C--:B------:R-:W-:Y:S01]  /*5cd0*/  FMUL R47, R47, R88.reuse ;  /* 0x000000582f2f7220 */ /* 0x080fe20000400000 */
[----:B------:R-:W-:Y:S01]  /*5ce0*/  ISETP.GT.AND P3, PT, R4, 0x30, PT ;  /* 0x000000300400780c */ /* 0x000fe20003f64270 */
[-C--:B------:R-:W-:Y:S01]  /*5cf0*/  FMUL R49, R49, R88.reuse ;  /* 0x0000005831317220 */ /* 0x080fe20000400000 */
[----:B------:R-:W-:Y:S01]  /*5d00*/  F2FP.TF32.F32.PACK_B R85, R85 ;  /* 0x00000055ff55723e */ /* 0x000fe200024050ff */
[-C--:B------:R-:W-:Y:S01]  /*5d10*/  FMUL R51, R51, R88.reuse ;  /* 0x0000005833337220 */ /* 0x080fe20000400000 */
[----:B------:R-:W-:Y:S01]  /*5d20*/  F2FP.TF32.F32.PACK_B R87, R87 ;  /* 0x00000057ff57723e */ /* 0x000fe200024050ff */
[-C--:B------:R-:W-:Y:S01]  /*5d30*/  FMUL R53, R53, R88.reuse ;  /* 0x0000005835357220 */ /* 0x080fe20000400000 */
[----:B------:R-:W-:Y:S01]  /*5d40*/  F2FP.TF32.F32.PACK_B R57, R57 ;  /* 0x00000039ff39723e */ /* 0x000fe200024050ff */
[----:B------:R-:W-:Y:S01]  /*5d50*/  FMUL R55, R55, R88 ;  /* 0x0000005837377220 */ /* 0x000fe20000400000 */
[----:B------:R-:W-:Y:S01]  /*5d60*/  F2FP.TF32.F32.PACK_B R25, R25 ;  /* 0x00000019ff19723e */ /* 0x000fe200024050ff */
[----:B------:R0:W-:Y:S01]  /*5d70*/  @P0 STG.E desc[UR36][R10.64+0x40], R13 ;  /* 0x0000400d0a000986 */ /* 0x0001e2000c101924 */
[----:B------:R-:W-:-:S02]  /*5d80*/  ISETP.GT.AND P0, PT, R3, 0x8, P2 ;  /* 0x000000080300780c */ /* 0x000fc40001704270 */
[----:B------:R-:W-:Y:S02]  /*5d90*/  ISETP.GT.AND P2, PT, R4, 0x18, PT ;  /* 0x000000180400780c */ /* 0x000fe40003f44270 */
[----:B------:R-:W-:Y:S02]  /*5da0*/  F2FP.TF32.F32.PACK_B R27, R27 ;  /* 0x0000001bff1b723e */ /* 0x000fe400024050ff */
[----:B------:R-:W-:Y:S02]  /*5db0*/  F2FP.TF32.F32.PACK_B R29, R29 ;  /* 0x0000001dff1d723e */ /* 0x000fe400024050ff */
[----:B------:R-:W-:Y:S02]  /*5dc0*/  F2FP.TF32.F32.PACK_B R31, R31 ;  /* 0x0000001fff1f723e */ /* 0x000fe400024050ff */
[----:B------:R-:W-:Y:S01]  /*5dd0*/  F2FP.TF32.F32.PACK_B R33, R33 ;  /* 0x00000021ff21723e */ /* 0x000fe200024050ff */
[----:B0-----:R-:W-:Y:S01]  /*5de0*/  FMUL R13, R70, R88 ;  /* 0x00000058460d7220 */ /* 0x001fe20000400000 */
[----:B------:R-:W-:Y:S01]  /*5df0*/  F2FP.TF32.F32.PACK_B R35, R35 ;  /* 0x00000023ff23723e */ /* 0x000fe200024050ff */
[----:B------:R-:W-:Y:S01]  /*5e00*/  @P0 STG.E desc[UR36][R10.64+0x44], R67 ;  /* 0x000044430a000986 */ /* 0x000fe2000c101924 */
[----:B------:R-:W-:-:S02]  /*5e10*/  ISETP.GT.AND P0, PT, R3, RZ, P2 ;  /* 0x000000ff0300720c */ /* 0x000fc40001704270 */
[----:B------:R-:W-:Y:S02]  /*5e20*/  F2FP.TF32.F32.PACK_B R13, R13 ;  /* 0x0000000dff0d723e */ /* 0x000fe400024050ff */
[----:B------:R-:W-:Y:S02]  /*5e30*/  F2FP.TF32.F32.PACK_B R37, R37 ;  /* 0x00000025ff25723e */ /* 0x000fe400024050ff */
[----:B------:R-:W-:Y:S02]  /*5e40*/  F2FP.TF32.F32.PACK_B R39, R39 ;  /* 0x00000027ff27723e */ /* 0x000fe400024050ff */
[----:B------:R-:W-:Y:S02]  /*5e50*/  F2FP.TF32.F32.PACK_B R41, R41 ;  /* 0x00000029ff29723e */ /* 0x000fe400024050ff */
[----:B------:R-:W-:Y:S02]  /*5e60*/  F2FP.TF32.F32.PACK_B R43, R43 ;  /* 0x0000002bff2b723e */ /* 0x000fe400024050ff */
[----:B------:R-:W-:Y:S01]  /*5e70*/  F2FP.TF32.F32.PACK_B R45, R45 ;  /* 0x0000002dff2d723e */ /* 0x000fe200024050ff */
[----:B------:R0:W-:Y:S01]  /*5e80*/  @P0 STG.E desc[UR36][R8.64+0x60], R5 ;  /* 0x0000600508000986 */ /* 0x0001e2000c101924 */
[----:B------:R-:W-:-:S02]  /*5e90*/  ISETP.GT.AND P0, PT, R3, RZ, P1 ;  /* 0x000000ff0300720c */ /* 0x000fc40000f04270 */
[----:B------:R-:W-:Y:S02]  /*5ea0*/  F2FP.TF32.F32.PACK_B R47, R47 ;  /* 0x0000002fff2f723e */ /* 0x000fe400024050ff */
[----:B------:R-:W-:Y:S02]  /*5eb0*/  F2FP.TF32.F32.PACK_B R49, R49 ;  /* 0x00000031ff31723e */ /* 0x000fe400024050ff */
[----:B------:R-:W-:Y:S02]  /*5ec0*/  F2FP.TF32.F32.PACK_B R51, R51 ;  /* 0x00000033ff33723e */ /* 0x000fe400024050ff */
[----:B------:R-:W-:Y:S02]  /*5ed0*/  F2FP.TF32.F32.PACK_B R53, R53 ;  /* 0x00000035ff35723e */ /* 0x000fe400024050ff */
[----:B------:R-:W-:Y:S01]  /*5ee0*/  F2FP.TF32.F32.PACK_B R55, R55 ;  /* 0x00000037ff37723e */ /* 0x000fe200024050ff */
[----:B0-----:R-:W-:Y:S02]  /*5ef0*/  FMUL R5, R72, R88 ;  /* 0x0000005848057220 */ /* 0x001fe40000400000 */
[----:B------:R-:W-:Y:S01]  /*5f00*/  @P0 STG.E desc[UR36][R8.64+0x64], R69 ;  /* 0x0000644508000986 */ /* 0x000fe2000c101924 */
[----:B------:R-:W-:-:S02]  /*5f10*/  ISETP.GT.AND P0, PT, R3, 0x8, P2 ;  /* 0x000000080300780c */ /* 0x000fc40001704270 */
[----:B------:R-:W-:Y:S02]  /*5f20*/  ISETP.GT.AND P2, PT, R4, 0x20, PT ;  /* 0x000000200400780c */ /* 0x000fe40003f44270 */
[----:B------:R-:W-:-:S09]  /*5f30*/  F2FP.TF32.F32.PACK_B R5, R5 ;  /* 0x00000005ff05723e */ /* 0x000fd200024050ff */
[----:B------:R0:W-:Y:S01]  /*5f40*/  @P0 STG.E desc[UR36][R10.64+0x60], R13 ;  /* 0x0000600d0a000986 */ /* 0x0001e2000c101924 */
[----:B------:R-:W-:Y:S02]  /*5f50*/  ISETP.GT.AND P0, PT, R3, 0x8, P1 ;  /* 0x000000080300780c */ /* 0x000fe40000f04270 */
[----:B------:R-:W-:Y:S01]  /*5f60*/  ISETP.GT.AND P1, PT, R4, 0x21, PT ;  /* 0x000000210400780c */ /* 0x000fe20003f24270 */
[----:B0-----:R-:W-:-:S10]  /*5f70*/  FMUL R13, R74, R88 ;  /* 0x000000584a0d7220 */ /* 0x001fd40000400000 */
[----:B------:R-:W-:Y:S01]  /*5f80*/  @P0 STG.E desc[UR36][R10.64+0x64], R71 ;  /* 0x000064470a000986 */ /* 0x000fe2000c101924 */
[----:B------:R-:W-:Y:S02]  /*5f90*/  ISETP.GT.AND P0, PT, R3, RZ, P2 ;  /* 0x000000ff0300720c */ /* 0x000fe40001704270 */
[----:B------:R-:W-:-:S11]  /*5fa0*/  F2FP.TF32.F32.PACK_B R13, R13 ;  /* 0x0000000dff0d723e */ /* 0x000fd600024050ff */
[----:B------:R0:W-:Y:S01]  /*5fb0*/  @P0 STG.E desc[UR36][R8.64+0x80], R5 ;  /* 0x0000800508000986 */ /* 0x0001e2000c101924 */
[----:B------:R-:W-:Y:S01]  /*5fc0*/  ISETP.GT.AND P0, PT, R3, RZ, P1 ;  /* 0x000000ff0300720c */ /* 0x000fe20000f04270 */
[----:B0-----:R-:W-:-:S12]  /*5fd0*/  FMUL R5, R76, R88 ;  /* 0x000000584c057220 */ /* 0x001fd80000400000 */
[----:B------:R-:W-:Y:S01]  /*5fe0*/  @P0 STG.E desc[UR36][R8.64+0x84], R73 ;  /* 0x0000844908000986 */ /* 0x000fe2000c101924 */
[----:B------:R-:W-:Y:S02]  /*5ff0*/  ISETP.GT.AND P0, PT, R3, 0x8, P2 ;  /* 0x000000080300780c */ /* 0x000fe40001704270 */
[----:B------:R-:W-:Y:S02]  /*6000*/  F2FP.TF32.F32.PACK_B R5, R5 ;  /* 0x00000005ff05723e */ /* 0x000fe400024050ff */
[----:B------:R-:W-:-:S09]  /*6010*/  ISETP.GT.AND P2, PT, R4, 0x38, PT ;  /* 0x000000380400780c */ /* 0x000fd20003f44270 */
[----:B------:R0:W-:Y:S01]  /*6020*/  @P0 STG.E desc[UR36][R10.64+0x80], R13 ;  /* 0x0000800d0a000986 */ /* 0x0001e2000c101924 */
[----:B------:R-:W-:Y:S01]  /*6030*/  ISETP.GT.AND P0, PT, R3, 0x8, P1 ;  /* 0x000000080300780c */ /* 0x000fe20000f04270 */
[----:B0-----:R-:W-:-:S12]  /*6040*/  FMUL R13, R78, R88 ;  /* 0x000000584e0d7220 */ /* 0x001fd80000400000 */
        /* <DEDUP_REMOVED lines=8> */
[----:B------:R-:W-:-:S11]  /*60d0*/  F2FP.TF32.F32.PACK_B R5, R5 ;  /* 0x00000005ff05723e */ /* 0x000fd600024050ff */
[----:B------:R0:W-:Y:S01]  /*60e0*/  @P0 STG.E desc[UR36][R10.64+0xa0], R13 ;  /* 0x0000a00d0a000986 */ /* 0x0001e2000c101924 */
[C---:B------:R-:W-:Y:S02]  /*60f0*/  ISETP.GT.AND P0, PT, R3.reuse, 0x8, P4 ;  /* 0x000000080300780c */ /* 0x040fe40002704270 */
[----:B------:R-:W-:Y:S01]  /*6100*/  ISETP.GT.AND P4, PT, R3, 0x8, P2 ;  /* 0x000000080300780c */ /* 0x000fe20001784270 */
[----:B0-----:R-:W-:-:S10]  /*6110*/  FMUL R13, R82, R88 ;  /* 0x00000058520d7220 */ /* 0x001fd40000400000 */
[----:B------:R-:W-:Y:S01]  /*6120*/  @P0 STG.E desc[UR36][R10.64+0xa4], R79 ;  /* 0x0000a44f0a000986 */ /* 0x000fe2000c101924 */
[----:B------:R-:W-:Y:S02]  /*6130*/  ISETP.GT.AND P0, PT, R3, RZ, P3 ;  /* 0x000000ff0300720c */ /* 0x000fe40001f04270 */
[----:B------:R-:W-:-:S11]  /*6140*/  F2FP.TF32.F32.PACK_B R13, R13 ;  /* 0x0000000dff0d723e */ /* 0x000fd600024050ff */
[----:B------:R0:W-:Y:S01]  /*6150*/  @P0 STG.E desc[UR36][R8.64+0xc0], R5 ;  /* 0x0000c00508000986 */ /* 0x0001e2000c101924 */
[----:B------:R-:W-:-:S04]  /*6160*/  ISETP.GT.AND P0, PT, R4, 0x31, PT ;  /* 0x000000310400780c */ /* 0x000fc80003f04270 */
[----:B------:R-:W-:Y:S01]  /*6170*/  ISETP.GT.AND P1, PT, R3, RZ, P0 ;  /* 0x000000ff0300720c */ /* 0x000fe20000724270 */
[----:B0-----:R-:W-:-:S05]  /*6180*/  FMUL R5, R84, R88 ;  /* 0x0000005854057220 */ /* 0x001fca0000400000 */
[----:B------:R-:W-:-:S07]  /*6190*/  F2FP.TF32.F32.PACK_B R5, R5 ;  /* 0x00000005ff05723e */ /* 0x000fce00024050ff */
[----:B------:R-:W-:Y:S01]  /*61a0*/  @P1 STG.E desc[UR36][R8.64+0xc4], R81 ;  /* 0x0000c45108001986 */ /* 0x000fe2000c101924 */
[----:B------:R-:W-:-:S13]  /*61b0*/  ISETP.GT.AND P1, PT, R3, 0x8, P3 ;  /* 0x000000080300780c */ /* 0x000fda0001f24270 */
[----:B------:R0:W-:Y:S01]  /*61c0*/  @P1 STG.E desc[UR36][R10.64+0xc0], R13 ;  /* 0x0000c00d0a001986 */ /* 0x0001e2000c101924 */
[----:B------:R-:W-:-:S13]  /*61d0*/  ISETP.GT.AND P1, PT, R3, 0x8, P0 ;  /* 0x000000080300780c */ /* 0x000fda0000724270 */
[----:B------:R-:W-:Y:S01]  /*61e0*/  @P1 STG.E desc[UR36][R10.64+0xc4], R83 ;  /* 0x0000c4530a001986 */ /* 0x000fe2000c101924 */
[----:B------:R-:W-:-:S05]  /*61f0*/  IADD3 R14, P1, R91, R10, RZ ;  /* 0x0000000a5b0e7210 */ /* 0x000fca0007f3e0ff */
[----:B------:R-:W-:Y:S01]  /*6200*/  IMAD.X R15, R89, 0x1, R11, P1 ;  /* 0x00000001590f7824 */ /* 0x000fe200008e060b */
[----:B------:R-:W-:-:S13]  /*6210*/  ISETP.GT.AND P1, PT, R3, RZ, P2 ;  /* 0x000000ff0300720c */ /* 0x000fda0001724270 */
[----:B------:R1:W-:Y:S01]  /*6220*/  @P1 STG.E desc[UR36][R8.64+0xe0], R5 ;  /* 0x0000e00508001986 */ /* 0x0003e2000c101924 */
[----:B------:R-:W-:-:S05]  /*6230*/  IADD3 R20, P1, R91, R10, RZ ;  /* 0x0000000a5b147210 */ /* 0x000fca0007f3e0ff */
[----:B------:R-:W-:Y:S01]  /*6240*/  IMAD.X R21, R89, 0x1, R11, P1 ;  /* 0x0000000159157824 */ /* 0x000fe200008e060b */
[----:B------:R-:W-:-:S05]  /*6250*/  IADD3 R12, P1, R91, R8, RZ ;  /* 0x000000085b0c7210 */ /* 0x000fca0007f3e0ff */
[----:B0-----:R-:W-:Y:S01]  /*6260*/  IMAD.X R13, R89, 0x1, R9, P1 ;  /* 0x00000001590d7824 */ /* 0x001fe200008e0609 */
[----:B------:R-:W-:Y:S01]  /*6270*/  ISETP.GT.AND P1, PT, R4, 0x39, PT ;  /* 0x000000390400780c */ /* 0x000fe20003f24270 */
[----:B-1----:R-:W-:-:S03]  /*6280*/  FMUL R5, R86, R88 ;  /* 0x0000005856057220 */ /* 0x002fc60000400000 */
[----:B------:R-:W-:Y:S02]  /*6290*/  ISETP.GT.AND P5, PT, R3, RZ, P1 ;  /* 0x000000ff0300720c */ /* 0x000fe40000fa4270 */
[----:B------:R-:W-:-:S11]  /*62a0*/  F2FP.TF32.F32.PACK_B R5, R5 ;  /* 0x00000005ff05723e */ /* 0x000fd600024050ff */
[----:B------:R-:W-:Y:S01]  /*62b0*/  @P5 STG.E desc[UR36][R8.64+0xe4], R85 ;  /* 0x0000e45508005986 */ /* 0x000fe2000c101924 */
[----:B------:R-:W-:-:S03]  /*62c0*/  ISETP.GT.AND P5, PT, R4, 0x1, PT ;  /* 0x000000010400780c */ /* 0x000fc60003fa4270 */
[----:B------:R0:W-:Y:S01]  /*62d0*/  @P4 STG.E desc[UR36][R10.64+0xe0], R5 ;  /* 0x0000e0050a004986 */ /* 0x0001e2000c101924 */
[C---:B------:R-:W-:Y:S02]  /*62e0*/  ISETP.GT.AND P4, PT, R3.reuse, 0x8, P1 ;  /* 0x000000080300780c */ /* 0x040fe40000f84270 */
[----:B------:R-:W-:Y:S01]  /*62f0*/  ISETP.GT.AND P5, PT, R3, 0x80, P5 ;  /* 0x000000800300780c */ /* 0x000fe20002fa4270 */
[----:B0-----:R-:W-:-:S10]  /*6300*/  FMUL R5, R26, R88 ;  /* 0x000000581a057220 */ /* 0x001fd40000400000 */
[----:B------:R0:W-:Y:S01]  /*6310*/  @P4 STG.E desc[UR36][R10.64+0xe4], R87 ;  /* 0x0000e4570a004986 */ /* 0x0001e2000c101924 */
[C---:B------:R-:W-:Y:S01]  /*6320*/  ISETP.GT.AND P4, PT, R3.reuse, 0x80, P6 ;  /* 0x000000800300780c */ /* 0x040fe20003784270 */
[----:B------:R-:W-:Y:S01]  /*6330*/  @P5 IMAD.MOV.U32 R8, RZ, RZ, R12 ;  /* 0x000000ffff085224 */ /* 0x000fe200078e000c */
[----:B------:R-:W-:Y:S01]  /*6340*/  ISETP.GT.AND P6, PT, R3, 0x88, P6 ;  /* 0x000000880300780c */ /* 0x000fe200037c4270 */
[----:B------:R-:W-:Y:S01]  /*6350*/  @P5 IMAD.MOV.U32 R9, RZ, RZ, R13 ;  /* 0x000000ffff095224 */ /* 0x000fe200078e000d */
[----:B------:R-:W-:Y:S01]  /*6360*/  F2FP.TF32.F32.PACK_B R5, R5 ;  /* 0x00000005ff05723e */ /* 0x000fe200024050ff */
[----:B0-----:R-:W-:-:S08]  /*6370*/  FMUL R11, R28, R88 ;  /* 0x000000581c0b7220 */ /* 0x001fd00000400000 */
[----:B------:R-:W-:Y:S01]  /*6380*/  @P4 STG.E desc[UR36][R12.64], R57 ;  /* 0x000000390c004986 */ /* 0x000fe2000c101924 */
[----:B------:R-:W-:Y:S02]  /*6390*/  ISETP.NE.AND P4, PT, R56, RZ, PT ;  /* 0x000000ff3800720c */ /* 0x000fe40003f85270 */
[----:B------:R-:W-:Y:S01]  /*63a0*/  F2FP.TF32.F32.PACK_B R11, R11 ;  /* 0x0000000bff0b723e */ /* 0x000fe200024050ff */
[----:B------:R-:W-:Y:S01]  /*63b0*/  @P5 STG.E desc[UR36][R8.64+0x4], R25 ;  /* 0x0000041908005986 */ /* 0x000fe2000c101924 */
[----:B------:R-:W-:-:S03]  /*63c0*/  ISETP.NE.AND P5, PT, R58, RZ, PT ;  /* 0x000000ff3a00720c */ /* 0x000fc60003fa5270 */
[----:B------:R0:W-:Y:S01]  /*63d0*/  @P6 STG.E desc[UR36][R14.64], R5 ;  /* 0x000000050e006986 */ /* 0x0001e2000c101924 */
[----:B------:R-:W-:-:S04]  /*63e0*/  ISETP.GT.AND P6, PT, R4, 0x1, PT ;  /* 0x000000010400780c */ /* 0x000fc80003fc4270 */
[----:B------:R-:W-:Y:S01]  /*63f0*/  ISETP.GT.AND P6, PT, R3, 0x88, P6 ;  /* 0x000000880300780c */ /* 0x000fe200037c4270 */
[-C--:B0-----:R-:W-:Y:S01]  /*6400*/  FMUL R5, R30, R88.reuse ;  /* 0x000000581e057220 */ /* 0x081fe20000400000 */
[----:B------:R-:W-:-:S04]  /*6410*/  FMUL R15, R50, R88 ;  /* 0x00000058320f7220 */ /* 0x000fc80000400000 */
[----:B------:R-:W-:-:S07]  /*6420*/  F2FP.TF32.F32.PACK_B R5, R5 ;  /* 0x00000005ff05723e */ /* 0x000fce00024050ff */
[----:B------:R0:W-:Y:S01]  /*6430*/  @P6 STG.E desc[UR36][R20.64+0x4], R27 ;  /* 0x0000041b14006986 */ /* 0x0001e2000c101924 */
[----:B------:R-:W-:Y:S02]  /*6440*/  ISETP.GT.AND P6, PT, R4, 0x8, PT ;  /* 0x000000080400780c */ /* 0x000fe40003fc4270 */
[----:B------:R-:W-:Y:S02]  /*6450*/  F2FP.TF32.F32.PACK_B R15, R15 ;  /* 0x0000000fff0f723e */ /* 0x000fe400024050ff */
[----:B------:R-:W-:Y:S01]  /*6460*/  ISETP.GT.AND P6, PT, R3, 0x80, P6 ;  /* 0x000000800300780c */ /* 0x000fe200037c4270 */
[----:B0-----:R-:W-:-:S05]  /*6470*/  FMUL R21, R52, R88 ;  /* 0x0000005834157220 */ /* 0x001fca0000400000 */
[----:B------:R-:W-:-:S07]  /*6480*/  F2FP.TF32.F32.PACK_B R21, R21 ;  /* 0x00000015ff15723e */ /* 0x000fce00024050ff */
[----:B------:R-:W-:Y:S02]  /*6490*/  @P6 IMAD.MOV.U32 R8, RZ, RZ, R12 ;  /* 0x000000ffff086224 */ /* 0x000fe400078e000c */
[----:B------:R-:W-:-:S05]  /*64a0*/  @P6 IMAD.MOV.U32 R9, RZ, RZ, R13 ;  /* 0x000000ffff096224 */ /* 0x000fca00078e000d */
[----:B------:R0:W-:Y:S01]  /*64b0*/  @P6 STG.E desc[UR36][R8.64+0x20], R11 ;  /* 0x0000200b08006986 */ /* 0x0001e2000c101924 */
[----:B------:R-:W-:-:S04]  /*64c0*/  ISETP.GT.AND P6, PT, R4, 0x9, PT ;  /* 0x000000090400780c */ /* 0x000fc80003fc4270 */
[----:B------:R-:W-:Y:S01]  /*64d0*/  ISETP.GT.AND P6, PT, R3, 0x80, P6 ;  /* 0x000000800300780c */ /* 0x000fe200037c4270 */
[----:B0-----:R-:W-:-:S05]  /*64e0*/  FMUL R11, R32, R88 ;  /* 0x00000058200b7220 */ /* 0x001fca0000400000 */
[----:B------:R-:W-:-:S07]  /*64f0*/  F2FP.TF32.F32.PACK_B R11, R11 ;  /* 0x0000000bff0b723e */ /* 0x000fce00024050ff */
[----:B------:R-:W-:Y:S02]  /*6500*/  @P6 IMAD.MOV.U32 R8, RZ, RZ, R12 ;  /* 0x000000ffff086224 */ /* 0x000fe400078e000c */
[----:B------:R-:W-:-:S05]  /*6510*/  @P6 IMAD.MOV.U32 R9, RZ, RZ, R13 ;  /* 0x000000ffff096224 */ /* 0x000fca00078e000d */
[----:B------:R-:W-:Y:S01]  /*6520*/  @P6 STG.E desc[UR36][R8.64+0x24], R29 ;  /* 0x0000241d08006986 */ /* 0x000fe2000c101924 */
[----:B------:R-:W-:-:S04]  /*6530*/  ISETP.GT.AND P6, PT, R4, 0x8, PT ;  /* 0x000000080400780c */ /* 0x000fc80003fc4270 */
[----:B------:R-:W-:-:S13]  /*6540*/  ISETP.GT.AND P6, PT, R3, 0x88, P6 ;  /* 0x000000880300780c */ /* 0x000fda00037c4270 */
[----:B------:R0:W-:Y:S01]  /*6550*/  @P6 STG.E desc[UR36][R6.64+0x20], R5 ;  /* 0x0000200506006986 */ /* 0x0001e2000c101924 */
[----:B------:R-:W-:-:S04]  /*6560*/  ISETP.GT.AND P6, PT, R4, 0x9, PT ;  /* 0x000000090400780c */ /* 0x000fc80003fc4270 */
[----:B------:R-:W-:Y:S01]  /*6570*/  ISETP.GT.AND P6, PT, R3, 0x88, P6 ;  /* 0x000000880300780c */ /* 0x000fe200037c4270 */
[----:B0-----:R-:W-:-:S05]  /*6580*/  FMUL R5, R34, R88 ;  /* 0x0000005822057220 */ /* 0x001fca0000400000 */
[----:B------:R-:W-:-:S07]  /*6590*/  F2FP.TF32.F32.PACK_B R5, R5 ;  /* 0x00000005ff05723e */ /* 0x000fce00024050ff */
[----:B------:R-:W-:Y:S01]  /*65a0*/  @P6 STG.E desc[UR36][R6.64+0x24], R31 ;  /* 0x0000241f06006986 */ /* 0x000fe2000c101924 */
[----:B------:R-:W-:-:S04]  /*65b0*/  ISETP.GT.AND P6, PT, R4, 0x10, PT ;  /* 0x000000100400780c */ /* 0x000fc80003fc4270 */
[----:B------:R-:W-:-:S13]  /*65c0*/  ISETP.GT.AND P6, PT, R3, 0x80, P6 ;  /* 0x000000800300780c */ /* 0x000fda00037c4270 */
        /* <DEDUP_REMOVED lines=54> */
[----:B------:R0:W-:Y:S01]  /*6930*/  @P6 STG.E desc[UR36][R6.64+0x80], R5 ;  /* 0x0000800506006986 */ /* 0x0001e2000c101924 */
[----:B------:R-:W-:-:S04]  /*6940*/  ISETP.GT.AND P6, PT, R4, 0x21, PT ;  /* 0x000000210400780c */ /* 0x000fc80003fc4270 */
[----:B------:R-:W-:-:S13]  /*6950*/  ISETP.GT.AND P6, PT, R3, 0x88, P6 ;  /* 0x000000880300780c */ /* 0x000fda00037c4270 */
[----:B------:R-:W-:Y:S02]  /*6960*/  @P6 IMAD.MOV.U32 R4, RZ, RZ, R6 ;  /* 0x000000ffff046224 */ /* 0x000fe400078e0006 */
[----:B0-----:R-:W-:-:S05]  /*6970*/  @P6 IMAD.MOV.U32 R5, RZ, RZ, R7 ;  /* 0x000000ffff056224 */ /* 0x001fca00078e0007 */
[----:B------:R0:W-:Y:S01]  /*6980*/  @P6 STG.E desc[UR36][R4.64+0x84], R43 ;  /* 0x0000842b04006986 */ /* 0x0001e2000c101924 */
[C---:B------:R-:W-:Y:S02]  /*6990*/  ISETP.GT.AND P6, PT, R3.reuse, 0x80, P5 ;  /* 0x000000800300780c */ /* 0x040fe40002fc4270 */
[----:B------:R-:W-:-:S11]  /*69a0*/  ISETP.GT.AND P5, PT, R3, 0x88, P5 ;  /* 0x000000880300780c */ /* 0x000fd60002fa4270 */
[----:B0-----:R-:W-:Y:S02]  /*69b0*/  @P6 IMAD.MOV.U32 R4, RZ, RZ, R12 ;  /* 0x000000ffff046224 */ /* 0x001fe400078e000c */
[----:B------:R-:W-:-:S05]  /*69c0*/  @P6 IMAD.MOV.U32 R5, RZ, RZ, R13 ;  /* 0x000000ffff056224 */ /* 0x000fca00078e000d */
[----:B------:R0:W-:Y:S01]  /*69d0*/  @P6 STG.E desc[UR36][R4.64+0xa0], R9 ;  /* 0x0000a00904006986 */ /* 0x0001e2000c101924 */
[C---:B------:R-:W-:Y:S02]  /*69e0*/  ISETP.GT.AND P6, PT, R3.reuse, 0x80, P4 ;  /* 0x000000800300780c */ /* 0x040fe400027c4270 */
[----:B------:R-:W-:Y:S01]  /*69f0*/  ISETP.GT.AND P4, PT, R3, 0x88, P4 ;  /* 0x000000880300780c */ /* 0x000fe20002784270 */
[----:B0-----:R-:W-:-:S10]  /*6a00*/  FMUL R9, R48, R88 ;  /* 0x0000005830097220 */ /* 0x001fd40000400000 */
[----:B------:R-:W-:Y:S02]  /*6a10*/  @P6 IMAD.MOV.U32 R4, RZ, RZ, R12 ;  /* 0x000000ffff046224 */ /* 0x000fe400078e000c */
[----:B------:R-:W-:Y:S01]  /*6a20*/  @P6 IMAD.MOV.U32 R5, RZ, RZ, R13 ;  /* 0x000000ffff056224 */ /* 0x000fe200078e000d */
[----:B------:R-:W-:-:S04]  /*6a30*/  F2FP.TF32.F32.PACK_B R9, R9 ;  /* 0x00000009ff09723e */ /* 0x000fc800024050ff */
[----:B------:R0:W-:Y:S02]  /*6a40*/  @P6 STG.E desc[UR36][R4.64+0xa4], R45 ;  /* 0x0000a42d04006986 */ /* 0x0001e4000c101924 */
[----:B0-----:R-:W-:Y:S02]  /*6a50*/  @P5 IMAD.MOV.U32 R4, RZ, RZ, R6 ;  /* 0x000000ffff045224 */ /* 0x001fe400078e0006 */
[----:B------:R-:W-:-:S05]  /*6a60*/  @P5 IMAD.MOV.U32 R5, RZ, RZ, R7 ;  /* 0x000000ffff055224 */ /* 0x000fca00078e0007 */
[----:B------:R0:W-:Y:S01]  /*6a70*/  @P5 STG.E desc[UR36][R4.64+0xa0], R11 ;  /* 0x0000a00b04005986 */ /* 0x0001e2000c101924 */
[C---:B------:R-:W-:Y:S02]  /*6a80*/  ISETP.GT.AND P5, PT, R3.reuse, 0x80, P3 ;  /* 0x000000800300780c */ /* 0x040fe40001fa4270 */
[----:B------:R-:W-:Y:S01]  /*6a90*/  ISETP.GT.AND P3, PT, R3, 0x88, P3 ;  /* 0x000000880300780c */ /* 0x000fe20001f64270 */
[----:B0-----:R-:W-:Y:S02]  /*6aa0*/  @P4 IMAD.MOV.U32 R4, RZ, RZ, R6 ;  /* 0x000000ffff044224 */ /* 0x001fe400078e0006 */
[----:B------:R-:W-:Y:S01]  /*6ab0*/  FMUL R11, R54, R88 ;  /* 0x00000058360b7220 */ /* 0x000fe20000400000 */
[----:B------:R-:W-:-:S04]  /*6ac0*/  @P4 IMAD.MOV.U32 R5, RZ, RZ, R7 ;  /* 0x000000ffff054224 */ /* 0x000fc800078e0007 */
[----:B------:R-:W-:Y:S01]  /*6ad0*/  F2FP.TF32.F32.PACK_B R11, R11 ;  /* 0x0000000bff0b723e */ /* 0x000fe200024050ff */
[----:B------:R0:W-:Y:S01]  /*6ae0*/  @P4 STG.E desc[UR36][R4.64+0xa4], R47 ;  /* 0x0000a42f04004986 */ /* 0x0001e2000c101924 */
[C---:B------:R-:W-:Y:S02]  /*6af0*/  ISETP.GT.AND P4, PT, R3.reuse, 0x80, P0 ;  /* 0x000000800300780c */ /* 0x040fe40000784270 */
[----:B------:R-:W-:Y:S01]  /*6b00*/  ISETP.GT.AND P0, PT, R3, 0x88, P0 ;  /* 0x000000880300780c */ /* 0x000fe20000704270 */
[----:B0-----:R-:W-:Y:S02]  /*6b10*/  @P5 IMAD.MOV.U32 R4, RZ, RZ, R12 ;  /* 0x000000ffff045224 */ /* 0x001fe400078e000c */
[----:B------:R-:W-:-:S05]  /*6b20*/  @P5 IMAD.MOV.U32 R5, RZ, RZ, R13 ;  /* 0x000000ffff055224 */ /* 0x000fca00078e000d */
        /* <DEDUP_REMOVED lines=10> */
[----:B------:R0:W-:Y:S02]  /*6bd0*/  @P3 STG.E desc[UR36][R4.64+0xc0], R15 ;  /* 0x0000c00f04003986 */ /* 0x0001e4000c101924 */
[----:B0-----:R-:W-:Y:S02]  /*6be0*/  @P0 IMAD.MOV.U32 R4, RZ, RZ, R6 ;  /* 0x000000ffff040224 */ /* 0x001fe400078e0006 */
[----:B------:R-:W-:-:S05]  /*6bf0*/  @P0 IMAD.MOV.U32 R5, RZ, RZ, R7 ;  /* 0x000000ffff050224 */ /* 0x000fca00078e0007 */
[----:B------:R0:W-:Y:S02]  /*6c00*/  @P0 STG.E desc[UR36][R4.64+0xc4], R51 ;  /* 0x0000c43304000986 */ /* 0x0001e4000c101924 */
[----:B0-----:R-:W-:Y:S02]  /*6c10*/  @P5 IMAD.MOV.U32 R4, RZ, RZ, R12 ;  /* 0x000000ffff045224 */ /* 0x001fe400078e000c */
[----:B------:R-:W-:-:S05]  /*6c20*/  @P5 IMAD.MOV.U32 R5, RZ, RZ, R13 ;  /* 0x000000ffff055224 */ /* 0x000fca00078e000d */
[----:B------:R0:W-:Y:S04]  /*6c30*/  @P5 STG.E desc[UR36][R4.64+0xe0], R21 ;  /* 0x0000e01504005986 */ /* 0x0001e8000c101924 */
[----:B------:R1:W-:Y:S01]  /*6c40*/  @P4 STG.E desc[UR36][R12.64+0xe4], R53 ;  /* 0x0000e4350c004986 */ /* 0x0003e2000c101924 */
[----:B0-----:R-:W-:Y:S02]  /*6c50*/  @P2 IMAD.MOV.U32 R4, RZ, RZ, R6 ;  /* 0x000000ffff042224 */ /* 0x001fe400078e0006 */
[----:B------:R-:W-:-:S05]  /*6c60*/  @P2 IMAD.MOV.U32 R5, RZ, RZ, R7 ;  /* 0x000000ffff052224 */ /* 0x000fca00078e0007 */
[----:B------:R1:W-:Y:S04]  /*6c70*/  @P2 STG.E desc[UR36][R4.64+0xe0], R11 ;  /* 0x0000e00b04002986 */ /* 0x0003e8000c101924 */
[----:B------:R1:W-:Y:S02]  /*6c80*/  @P1 STG.E desc[UR36][R6.64+0xe4], R55 ;  /* 0x0000e43706001986 */ /* 0x0003e4000c101924 */
.L_x_158:
[----:B------:R-:W-:Y:S05]  /*6c90*/  BSYNC B0 ;  /* 0x0000000000007941 */ /* 0x000fea0003800000 */
.L_x_34:
[----:B------:R-:W-:Y:S01]  /*6ca0*/  ULDC UR4, c[0x0][0xc] ;  /* 0x0000030000047ab9 */ /* 0x000fe20000000800 */
[----:B------:R-:W-:Y:S01]  /*6cb0*/  ULDC UR5, c[0x0][0x10] ;  /* 0x0000040000057ab9 */ /* 0x000fe20000000800 */
[----:B------:R-:W2:Y:S01]  /*6cc0*/  LDC R3, c[0x0][0x14] ;  /* 0x00000500ff037b82 */ /* 0x000ea20000000800 */
[----:B------:R-:W-:Y:S01]  /*6cd0*/  UIMAD.WIDE.U32 UR4, UR4, UR5, URZ ;  /* 0x00000005040472a5 */ /* 0x000fe2000f8e003f */
[----:B------:R-:W-:Y:S02]  /*6ce0*/  IMAD.MOV.U32 R92, RZ, RZ, -0x1 ;  /* 0xffffffffff5c7424 */ /* 0x000fe400078e00ff */
[----:B------:R-:W-:-:S03]  /*6cf0*/  IMAD.MOV.U32 R89, RZ, RZ, -0x1 ;  /* 0xffffffffff597424 */ /* 0x000fc600078e00ff */
[----:B--2---:R-:W-:-:S04]  /*6d00*/  IMAD.WIDE.U32 R16, R3, UR4, R16 ;  /* 0x0000000403107c25 */ /* 0x004fc8000f8e0010 */
[----:B------:R-:W-:Y:S01]  /*6d10*/  IMAD R3, R3, UR5, RZ ;  /* 0x0000000503037c24 */ /* 0x000fe2000f8e02ff */
[----:B------:R-:W-:Y:S02]  /*6d20*/  ULDC.64 UR4, c[0x0][0x650] ;  /* 0x0001940000047ab9 */ /* 0x000fe40000000a00 */
[----:B------:R-:W-:Y:S01]  /*6d30*/  ISETP.GE.U32.AND P0, PT, R16, UR4, PT ;  /* 0x0000000410007c0c */ /* 0x000fe2000bf06070 */
[--C-:B------:R-:W-:Y:S01]  /*6d40*/  IMAD.IADD R17, R17, 0x1, R3.reuse ;  /* 0x0000000111117824 */ /* 0x100fe200078e0203 */
[----:B------:R-:W-:-:S04]  /*6d50*/  PRMT R3, RZ, 0x7610, R3 ;  /* 0x00007610ff037816 */ /* 0x000fc80000000003 */
[----:B------:R-:W-:-:S13]  /*6d60*/  ISETP.GE.U32.AND.EX P0, PT, R17, UR5, PT, P0 ;  /* 0x0000000511007c0c */ /* 0x000fda000bf06100 */
[----:B------:R-:W-:Y:S05]  /*6d70*/  @P0 BRA `(.L_x_159) ;  /* 0x0000000400640947 */ /* 0x000fea0003800000 */
[----:B-1----:R-:W1:Y:S01]  /*6d80*/  S2R R12, SR_CTAID.X ;  /* 0x00000000000c7919 */ /* 0x002e620000002500 */
[----:B0-----:R-:W0:Y:S01]  /*6d90*/  LDC.64 R10, c[0x0][0x628] ;  /* 0x00018a00ff0a7b82 */ /* 0x001e220000000a00 */
[----:B------:R-:W-:Y:S01]  /*6da0*/  ULDC UR4, c[0x0][0x150] ;  /* 0x0000540000047ab9 */ /* 0x000fe20000000800 */
[----:B----4-:R-:W-:Y:S01]  /*6db0*/  IMAD.MOV.U32 R8, RZ, RZ, R16 ;  /* 0x000000ffff087224 */ /* 0x010fe200078e0010 */
[----:B------:R-:W2:Y:S01]  /*6dc0*/  S2R R24, SR_CTAID.Y ;  /* 0x0000000000187919 */ /* 0x000ea20000002600 */
[----:B------:R-:W-:-:S04]  /*6dd0*/  IMAD.MOV.U32 R9, RZ, RZ, R17 ;  /* 0x000000ffff097224 */ /* 0x000fc800078e0011 */
[----:B------:R-:W4:Y:S08]  /*6de0*/  LDC R21, c[0x0][0x144] ;  /* 0x00005100ff157b82 */ /* 0x000f300000000800 */
[----:B------:R-:W2:Y:S08]  /*6df0*/  LDC R0, c[0x0][0x630] ;  /* 0x00018c00ff007b82 */ /* 0x000eb00000000800 */
[----:B---3--:R-:W3:Y:S01]  /*6e00*/  LDC.64 R14, c[0x0][0x620] ;  /* 0x00018800ff0e7b82 */ /* 0x008ee20000000a00 */
[----:B0-----:R-:W-:-:S04]  /*6e10*/  ISETP.NE.U32.AND P0, PT, R10, RZ, PT ;  /* 0x000000ff0a00720c */ /* 0x001fc80003f05070 */
[----:B------:R-:W-:Y:S02]  /*6e20*/  ISETP.NE.AND.EX P0, PT, R11, RZ, PT, P0 ;  /* 0x000000ff0b00720c */ /* 0x000fe40003f05300 */
[----:B-1----:R-:W-:-:S05]  /*6e30*/  I2FP.F32.U32 R3, R12 ;  /* 0x0000000c00037245 */ /* 0x002fca0000201000 */
[----:B------:R-:W-:-:S04]  /*6e40*/  FMUL R3, R3, UR4 ;  /* 0x0000000403037c20 */ /* 0x000fc80008400000 */
[----:B------:R0:W1:Y:S02]  /*6e50*/  F2I.U32.TRUNC.NTZ R20, R3 ;  /* 0x0000000300147305 */ /* 0x000064000020f000 */
[----:B--2-4-:R-:W-:Y:S05]  /*6e60*/  @!P0 BRA `(.L_x_160) ;  /* 0x0000000000288947 */ /* 0x014fea0003800000 */
[----:B0-----:R-:W0:Y:S02]  /*6e70*/  LDC R3, c[0x0][0x634] ;  /* 0x00018d00ff037b82 */ /* 0x001e240000000800 */
        /* <DEDUP_REMOVED lines=9> */
.L_x_160:
[----:B------:R-:W2:Y:S01]  /*6f10*/  LDC.64 R28, c[0x0][0x640] ;  /* 0x00019000ff1c7b82 */ /* 0x000ea20000000a00 */
[-CC-:B------:R-:W-:Y:S01]  /*6f20*/  SHF.R.U64 R89, R8, R0.reuse, R9.reuse ;  /* 0x0000000008597219 */ /* 0x180fe20000001209 */
[----:B-1----:R-:W-:Y:S01]  /*6f30*/  IMAD.MOV R20, RZ, RZ, -R20 ;  /* 0x000000ffff147224 */ /* 0x002fe200078e0a14 */
[----:B------:R-:W-:Y:S01]  /*6f40*/  SHF.R.U32.HI R0, RZ, R0, R9 ;  /* 0x00000000ff007219 */ /* 0x000fe20000011609 */
[----:B------:R-:W-:Y:S01]  /*6f50*/  ULDC UR4, c[0x0][0x154] ;  /* 0x0000550000047ab9 */ /* 0x000fe20000000800 */
[----:B0-----:R-:W-:Y:S01]  /*6f60*/  IADD3 R3, P0, RZ, -R89, RZ ;  /* 0x80000059ff037210 */ /* 0x001fe20007f1e0ff */
[----:B------:R-:W-:Y:S02]  /*6f70*/  IMAD R21, R21, R20, R12 ;  /* 0x0000001415157224 */ /* 0x000fe400078e020c */
[----:B------:R-:W0:Y:S01]  /*6f80*/  LDC R6, c[0x0][0x618] ;  /* 0x00018600ff067b82 */ /* 0x000e220000000800 */
[----:B------:R-:W-:Y:S02]  /*6f90*/  IMAD.MOV.U32 R7, RZ, RZ, 0x1 ;  /* 0x00000001ff077424 */ /* 0x000fe400078e00ff */
[----:B------:R-:W-:-:S04]  /*6fa0*/  IMAD.X R5, RZ, RZ, ~R0, P0 ;  /* 0x000000ffff057224 */ /* 0x000fc800000e0e00 */
[-C--:B---3--:R-:W-:Y:S01]  /*6fb0*/  IMAD R0, R5, R14.reuse, RZ ;  /* 0x0000000e05007224 */ /* 0x088fe200078e02ff */
[----:B------:R-:W1:Y:S01]  /*6fc0*/  LDC R8, c[0x0][0x608] ;  /* 0x00018200ff087b82 */ /* 0x000e620000000800 */
[----:B------:R-:W-:-:S04]  /*6fd0*/  IMAD.WIDE.U32 R4, R3, R14, R16 ;  /* 0x0000000e03047225 */ /* 0x000fc800078e0010 */
[----:B------:R-:W-:Y:S01]  /*6fe0*/  IMAD R3, R3, R15, R0 ;  /* 0x0000000f03037224 */ /* 0x000fe200078e0200 */
[----:B------:R-:W-:Y:S02]  /*6ff0*/  I2FP.F32.U32 R0, R24 ;  /* 0x0000001800007245 */ /* 0x000fe40000201000 */
[----:B------:R-:W3:Y:S01]  /*7000*/  LDC R26, c[0x0][0x658] ;  /* 0x00019600ff1a7b82 */ /* 0x000ee20000000800 */
[----:B------:R-:W-:Y:S01]  /*7010*/  IMAD.IADD R3, R5, 0x1, R3 ;  /* 0x0000000105037824 */ /* 0x000fe200078e0203 */
[----:B--2---:R-:W-:Y:S01]  /*7020*/  ISETP.NE.U32.AND P0, PT, R28, RZ, PT ;  /* 0x000000ff1c00720c */ /* 0x004fe20003f05070 */
[----:B------:R-:W-:Y:S01]  /*7030*/  FMUL R0, R0, UR4 ;  /* 0x0000000400007c20 */ /* 0x000fe20008400000 */
[----:B------:R-:W-:Y:S02]  /*7040*/  IMAD.MOV.U32 R5, RZ, RZ, -0x1 ;  /* 0xffffffffff057424 */ /* 0x000fe400078e00ff */
[----:B------:R-:W-:Y:S01]  /*7050*/  ISETP.NE.AND.EX P0, PT, R29, RZ, PT, P0 ;  /* 0x000000ff1d00720c */ /* 0x000fe20003f05300 */
[----:B------:R2:W4:Y:S01]  /*7060*/  F2I.U32.TRUNC.NTZ R13, R0 ;  /* 0x00000000000d7305 */ /* 0x000522000020f000 */
[----:B------:R-:W2:Y:S01]  /*7070*/  LDC R15, c[0x0][0x148] ;  /* 0x00005200ff0f7b82 */ /* 0x000ea20000000800 */
[----:B0-----:R-:W-:-:S02]  /*7080*/  SHF.R.U64 R12, R4, R6, R3 ;  /* 0x00000006040c7219 */ /* 0x001fc40000001203 */
[----:B------:R-:W-:-:S05]  /*7090*/  SHF.R.U32.HI R3, RZ, R6, R3 ;  /* 0x00000006ff037219 */ /* 0x000fca0000011603 */
[----:B------:R-:W0:Y:S01]  /*70a0*/  LDC R20, c[0x0][0x600] ;  /* 0x00018000ff147b82 */ /* 0x000e220000000800 */
[-CC-:B-1----:R-:W-:Y:S02]  /*70b0*/  SHF.R.U64 R10, R12, R8.reuse, R3.reuse ;  /* 0x000000080c0a7219 */ /* 0x182fe40000001203 */
[----:B------:R-:W-:-:S05]  /*70c0*/  SHF.R.U32.HI R3, RZ, R8, R3 ;  /* 0x00000008ff037219 */ /* 0x000fca0000011603 */
[----:B------:R-:W1:Y:S01]  /*70d0*/  LDC R27, c[0x0][0x648] ;  /* 0x00019200ff1b7b82 */ /* 0x000e620000000800 */
[-C--:B---3--:R-:W-:Y:S02]  /*70e0*/  SHF.L.U32 R4, R5, R26.reuse, RZ ;  /* 0x0000001a05047219 */ /* 0x088fe400000006ff */
[-CC-:B------:R-:W-:Y:S02]  /*70f0*/  SHF.R.U64 R14, R10, R26.reuse, R3.reuse ;  /* 0x0000001a0a0e7219 */ /* 0x180fe40000001203 */
[----:B------:R-:W-:Y:S02]  /*7100*/  SHF.R.U32.HI R5, RZ, R26, R3 ;  /* 0x0000001aff057219 */ /* 0x000fe40000011603 */
[----:B------:R-:W-:Y:S01]  /*7110*/  LOP3.LUT R25, RZ, R4, RZ, 0x33, !PT ;  /* 0x00000004ff197212 */ /* 0x000fe200078e33ff */
[----:B------:R-:W3:Y:S01]  /*7120*/  LDC R30, c[0x0][0x638] ;  /* 0x00018e00ff1e7b82 */ /* 0x000ee20000000800 */
[----:B------:R-:W-:Y:S01]  /*7130*/  SHF.L.U32 R26, R7, R26, RZ ;  /* 0x0000001a071a7219 */ /* 0x000fe200000006ff */
[----:B------:R-:W-:-:S06]  /*7140*/  IMAD.MOV.U32 R4, RZ, RZ, R14 ;  /* 0x000000ffff047224 */ /* 0x000fcc00078e000e */
[----:B------:R-:W0:Y:S01]  /*7150*/  LDC R31, c[0x0][0x610] ;  /* 0x00018400ff1f7b82 */ /* 0x000e220000000800 */
[----:B----4-:R-:W-:Y:S05]  /*7160*/  @!P0 BRA `(.L_x_161) ;  /* 0x0000000000288947 */ /* 0x010fea0003800000 */
        /* <DEDUP_REMOVED lines=10> */
.L_x_161:
[----:B------:R-:W-:Y:S01]  /*7210*/  ISETP.NE.AND P0, PT, R2, 0x1, PT ;  /* 0x000000010200780c */ /* 0x000fe20003f05270 */
[----:B0-----:R-:W-:Y:S01]  /*7220*/  VIADD R7, R20, 0xffffffff ;  /* 0xffffffff14077836 */ /* 0x001fe20000000000 */
[----:B-12---:R-:W-:Y:S01]  /*7230*/  SHF.R.U64 R0, R4, R27, R5 ;  /* 0x0000001b04007219 */ /* 0x006fe20000001205 */
[----:B------:R-:W-:Y:S01]  /*7240*/  IMAD.MOV R13, RZ, RZ, -R13 ;  /* 0x000000ffff0d7224 */ /* 0x000fe200078e0a0d */
[----:B------:R-:W-:Y:S01]  /*7250*/  LOP3.LUT R5, R10, R25, RZ, 0xc0, !PT ;  /* 0x000000190a057212 */ /* 0x000fe200078ec0ff */
[----:B------:R-:W-:Y:S01]  /*7260*/  IMAD.MOV.U32 R4, RZ, RZ, 0x1 ;  /* 0x00000001ff047424 */ /* 0x000fe200078e00ff */
[----:B------:R-:W-:Y:S01]  /*7270*/  LOP3.LUT R12, R12, R7, RZ, 0xc0, !PT ;  /* 0x000000070c0c7212 */ /* 0x000fe200078ec0ff */
[----:B------:R-:W-:Y:S02]  /*7280*/  IMAD.MOV R3, RZ, RZ, -R0 ;  /* 0x000000ffff037224 */ /* 0x000fe400078e0a00 */
[----:B------:R-:W-:Y:S02]  /*7290*/  IMAD R0, R26, R0, R5 ;  /* 0x000000001a007224 */ /* 0x000fe400078e0205 */
[----:B---3--:R-:W-:-:S02]  /*72a0*/  IMAD R3, R3, R30, R14 ;  /* 0x0000001e03037224 */ /* 0x008fc400078e020e */
[----:B------:R-:W-:Y:S02]  /*72b0*/  @P0 IMAD R21, R15, R13, R24 ;  /* 0x0000000d0f150224 */ /* 0x000fe400078e0218 */
[----:B------:R-:W-:Y:S01]  /*72c0*/  IMAD R5, R3, R20, R12 ;  /* 0x0000001403057224 */ /* 0x000fe200078e020c */
[----:B------:R-:W-:Y:S01]  /*72d0*/  PRMT R3, R4, 0x7610, R3 ;  /* 0x0000761004037816 */ /* 0x000fe20000000003 */
[----:B------:R-:W-:-:S05]  /*72e0*/  IMAD R0, R0, R31, R21 ;  /* 0x0000001f00007224 */ /* 0x000fca00078e0215 */
[----:B------:R-:W-:Y:S02]  /*72f0*/  SEL R92, R5, R0, !P0 ;  /* 0x00000000055c7207 */ /* 0x000fe40004000000 */
[----:B------:R-:W-:-:S07]  /*7300*/  SEL R0, R0, R5, !P0 ;  /* 0x0000000500007207 */ /* 0x000fce0004000000 */
.L_x_159:
[----:B------:R-:W-:Y:S01]  /*7310*/  LOP3.LUT P0, RZ, R3, 0xff, RZ, 0xc0, !PT ;  /* 0x000000ff03ff7812 */ /* 0x000fe2000780c0ff */
[----:B------:R-:W-:-:S12]  /*7320*/  IMAD.MOV.U32 R102, RZ, RZ, R0 ;  /* 0x000000ffff667224 */ /* 0x000fd800078e0000 */
[----:B------:R-:W-:Y:S05]  /*7330*/  @P0 BRA `(.L_x_162) ;  /* 0xffffff9c00c00947 */ /* 0x000fea000383ffff */
[----:B------:R-:W-:Y:S05]  /*7340*/  EXIT ;  /* 0x000000000000794d */ /* 0x000fea0003800000 */
.L_x_7:
        /* <DEDUP_REMOVED lines=26> */
.L_x_164:
[----:B------:R-:W0:Y:S01]  /*74f0*/  LDC.64 R28, c[0x0][0x640] ;  /* 0x00019000ff1c7b82 */ /* 0x000e220000000a00 */
[-CC-:B------:R-:W-:Y:S01]  /*7500*/  SHF.R.U64 R22, R12, R6.reuse, R13.reuse ;  /* 0x000000060c167219 */ /* 0x180fe2000000120d */
[----:B------:R-:W-:Y:S01]  /*7510*/  IMAD.MOV.U32 R30, RZ, RZ, 0x1 ;  /* 0x00000001ff1e7424 */ /* 0x000fe200078e00ff */
[----:B------:R-:W-:Y:S02]  /*7520*/  SHF.R.U32.HI R6, RZ, R6, R13 ;  /* 0x00000006ff067219 */ /* 0x000fe4000001160d */
        /* <DEDUP_REMOVED lines=8> */
[----:B------:R-:W-:Y:S01]  /*75b0*/  IMAD.IADD R9, R9, 0x1, R11 ;  /* 0x0000000109097824 */ /* 0x000fe200078e020b */
[----:B0-----:R-:W-:-:S04]  /*75c0*/  ISETP.NE.U32.AND P0, PT, R28, RZ, PT ;  /* 0x000000ff1c00720c */ /* 0x001fc80003f05070 */
[----:B------:R-:W-:Y:S02]  /*75d0*/  ISETP.NE.AND.EX P0, PT, R29, RZ, PT, P0 ;  /* 0x000000ff1d00720c */ /* 0x000fe40003f05300 */
[----:B------:R-:W0:Y:S01]  /*75e0*/  LDC R20, c[0x0][0x600] ;  /* 0x00018000ff147b82 */ /* 0x000e220000000800 */
[-CC-:B-1----:R-:W-:Y:S01]  /*75f0*/  SHF.R.U64 R14, R8, R10.reuse, R9.reuse ;  /* 0x0000000a080e7219 */ /* 0x182fe20000001209 */
[----:B------:R-:W-:Y:S01]  /*7600*/  IMAD.MOV.U32 R8, RZ, RZ, -0x1 ;  /* 0xffffffffff087424 */ /* 0x000fe200078e00ff */
[----:B------:R-:W-:-:S05]  /*7610*/  SHF.R.U32.HI R9, RZ, R10, R9 ;  /* 0x0000000aff097219 */ /* 0x000fca0000011609 */
[----:B------:R-:W1:Y:S01]  /*7620*/  LDC R24, c[0x0][0x648] ;  /* 0x00019200ff187b82 */ /* 0x000e620000000800 */
[-CC-:B--2---:R-:W-:Y:S02]  /*7630*/  SHF.R.U64 R23, R14, R12.reuse, R9.reuse ;  /* 0x0000000c0e177219 */ /* 0x184fe40000001209 */
[----:B------:R-:W-:-:S05]  /*7640*/  SHF.R.U32.HI R6, RZ, R12, R9 ;  /* 0x0000000cff067219 */ /* 0x000fca0000011609 */
[----:B------:R-:W2:Y:S01]  /*7650*/  LDC R26, c[0x0][0x638] ;  /* 0x00018e00ff1a7b82 */ /* 0x000ea20000000800 */
[-C--:B---3--:R-:W-:Y:S02]  /*7660*/  SHF.L.U32 R8, R8, R27.reuse, RZ ;  /* 0x0000001b08087219 */ /* 0x088fe400000006ff */
[-CC-:B------:R-:W-:Y:S02]  /*7670*/  SHF.R.U64 R25, R23, R27.reuse, R6.reuse ;  /* 0x0000001b17197219 */ /* 0x180fe40000001206 */
[----:B------:R-:W-:Y:S02]  /*7680*/  LOP3.LUT R32, RZ, R8, RZ, 0x33, !PT ;  /* 0x00000008ff207212 */ /* 0x000fe400078e33ff */
[----:B------:R-:W-:Y:S01]  /*7690*/  SHF.R.U32.HI R9, RZ, R27, R6 ;  /* 0x0000001bff097219 */ /* 0x000fe20000011606 */
[----:B------:R-:W3:Y:S01]  /*76a0*/  LDC R31, c[0x0][0x610] ;  /* 0x00018400ff1f7b82 */ /* 0x000ee20000000800 */
[----:B------:R-:W-:Y:S01]  /*76b0*/  IMAD.MOV.U32 R8, RZ, RZ, R25 ;  /* 0x000000ffff087224 */ /* 0x000fe200078e0019 */
[----:B------:R-:W-:Y:S06]  /*76c0*/  @!P0 BRA `(.L_x_165) ;  /* 0x0000000000288947 */ /* 0x000fec0003800000 */
        /* <DEDUP_REMOVED lines=10> */
.L_x_165:
[----:B------:R-:W-:Y:S01]  /*7770*/  ISETP.NE.AND P0, PT, R2, 0x1, PT ;  /* 0x000000010200780c */ /* 0x000fe20003f05270 */
[----:B------:R-:W-:Y:S01]  /*7780*/  IMAD.MOV.U32 R13, RZ, RZ, R22 ;  /* 0x000000ffff0d7224 */ /* 0x000fe200078e0016 */
[----:B-1----:R-:W-:Y:S01]  /*7790*/  SHF.R.U64 R6, R8, R24, R9 ;  /* 0x0000001808067219 */ /* 0x002fe20000001209 */
[----:B0-----:R-:W-:Y:S01]  /*77a0*/  VIADD R9, R20, 0xffffffff ;  /* 0xffffffff14097836 */ /* 0x001fe20000000000 */
[----:B------:R-:W-:Y:S02]  /*77b0*/  SHF.L.U32 R30, R30, R27, RZ ;  /* 0x0000001b1e1e7219 */ /* 0x000fe400000006ff */
[----:B------:R-:W-:Y:S01]  /*77c0*/  LOP3.LUT R5, R23, R32, RZ, 0xc0, !PT ;  /* 0x0000002017057212 */ /* 0x000fe200078ec0ff */
[----:B------:R-:W-:-:S04]  /*77d0*/  IMAD.MOV R8, RZ, RZ, -R6 ;  /* 0x000000ffff087224 */ /* 0x000fc800078e0a06 */
[----:B------:R-:W-:Y:S01]  /*77e0*/  IMAD R6, R30, R6, R5 ;  /* 0x000000061e067224 */ /* 0x000fe200078e0205 */
[----:B------:R-:W-:Y:S01]  /*77f0*/  LOP3.LUT R5, R14, R9, RZ, 0xc0, !PT ;  /* 0x000000090e057212 */ /* 0x000fe200078ec0ff */
[----:B------:R-:W-:Y:S02]  /*7800*/  @P0 IMAD R3, R7, R21, R4 ;  /* 0x0000001507030224 */ /* 0x000fe400078e0204 */
[----:B--2---:R-:W-:Y:S02]  /*7810*/  IMAD R4, R8, R26, R25 ;  /* 0x0000001a08047224 */ /* 0x004fe400078e0219 */
[----:B---3--:R-:W-:Y:S02]  /*7820*/  IMAD R3, R6, R31, R3 ;  /* 0x0000001f06037224 */ /* 0x008fe400078e0203 */
[----:B------:R-:W-:Y:S02]  /*7830*/  IMAD R4, R4, R20, R5 ;  /* 0x0000001404047224 */ /* 0x000fe400078e0205 */
[----:B------:R-:W-:-:S03]  /*7840*/  IMAD.MOV.U32 R6, RZ, RZ, 0x1 ;  /* 0x00000001ff067424 */ /* 0x000fc600078e00ff */
[----:B------:R-:W-:Y:S02]  /*7850*/  SEL R20, R4, R3, !P0 ;  /* 0x0000000304147207 */ /* 0x000fe40004000000 */
[----:B------:R-:W-:-:S07]  /*7860*/  SEL R11, R3, R4, !P0 ;  /* 0x00000004030b7207 */ /* 0x000fce0004000000 */
.L_x_163:
[----:B------:R-:W-:-:S08]  /*7870*/  NOP ;  /* 0x0000000000007918 */ /* 0x000fd00000000000 */
[----:B------:R-:W0:-:S00]  /*7880*/  USETMAXREG.DEALLOC.CTAPOOL 0x28 ;  /* 0x00000028000079c8 */ /* 0x000e0000080e0500 */
[----:B0-----:R-:W-:-:S13]  /*7890*/  ISETP.NE.AND P0, PT, R0, RZ, PT ;  /* 0x000000ff0000720c */ /* 0x001fda0003f05270 */
[----:B------:R-:W-:Y:S05]  /*78a0*/  @P0 EXIT ;  /* 0x000000000000094d */ /* 0x000fea0003800000 */
[----:B------:R-:W-:Y:S01]  /*78b0*/  LOP3.LUT P0, RZ, R6, 0xff, RZ, 0xc0, !PT ;  /* 0x000000ff06ff7812 */ /* 0x000fe2000780c0ff */
[----:B------:R-:W-:Y:S02]  /*78c0*/  IMAD.MOV.U32 R0, RZ, RZ, 0x1 ;  /* 0x00000001ff007424 */ /* 0x000fe400078e00ff */
[----:B------:R-:W-:-:S10]  /*78d0*/  IMAD.MOV.U32 R12, RZ, RZ, RZ ;  /* 0x000000ffff0c7224 */ /* 0x000fd400078e00ff */
[----:B------:R-:W-:Y:S05]  /*78e0*/  @!P0 BRA `(.L_x_166) ;  /* 0x0000000c00908947 */ /* 0x000fea0003800000 */
[----:B------:R-:W0:Y:S01]  /*78f0*/  LDC R0, c[0x0][0x28c] ;  /* 0x0000a300ff007b82 */ /* 0x000e220000000800 */
[----:B------:R-:W-:Y:S01]  /*7900*/  ULDC UR5, c[0x0][0x658] ;  /* 0x0001960000057ab9 */ /* 0x000fe20000000800 */
[----:B------:R-:W-:Y:S01]  /*7910*/  UMOV UR11, 0xffffffff ;  /* 0xffffffff000b7882 */ /* 0x000fe20000000000 */
[----:B------:R-:W-:Y:S01]  /*7920*/  UMOV UR17, 0x1 ;  /* 0x0000000100117882 */ /* 0x000fe20000000000 */
[----:B------:R-:W-:Y:S01]  /*7930*/  USHF.L.U32 UR11, UR11, UR5, URZ ;  /* 0x000000050b0b7299 */ /* 0x000fe2000800063f */
[----:B------:R-:W-:Y:S01]  /*7940*/  BSSY B0, `(.L_x_166) ;  /* 0x00000de000007945 */ /* 0x000fe20003800000 */
[----:B------:R-:W-:Y:S01]  /*7950*/  ULDC UR9, c[0x0][0xc] ;  /* 0x0000030000097ab9 */ /* 0x000fe20000000800 */
[----:B------:R-:W-:Y:S01]  /*7960*/  ULDC UR16, c[0x0][0x10] ;  /* 0x0000040000107ab9 */ /* 0x000fe20000000800 */
[----:B------:R-:W1:Y:S01]  /*7970*/  S2UR UR8, SR_CgaCtaId ;  /* 0x00000000000879c3 */ /* 0x000e620000008800 */
[----:B------:R-:W-:Y:S01]  /*7980*/  ULOP3.LUT UR13, URZ, UR11, URZ, 0x33, !UPT ;  /* 0x0000000b3f0d7292 */ /* 0x000fe2000f8e333f */
[----:B------:R-:W-:Y:S01]  /*7990*/  IMAD.MOV.U32 R10, RZ, RZ, 0x1 ;  /* 0x00000001ff0a7424 */ /* 0x000fe200078e00ff */
[----:B------:R-:W-:Y:S01]  /*79a0*/  LOP3.LUT R9, R19, 0x2, RZ, 0xfc, !PT ;  /* 0x0000000213097812 */ /* 0x000fe200078efcff */
[----:B------:R-:W-:Y:S01]  /*79b0*/  IMAD.MOV.U32 R12, RZ, RZ, RZ ;  /* 0x000000ffff0c7224 */ /* 0x000fe200078e00ff */
[----:B------:R-:W-:Y:S01]  /*79c0*/  ULDC UR4, c[0x0][0x600] ;  /* 0x0001800000047ab9 */ /* 0x000fe20000000800 */
[----:B------:R-:W-:Y:S01]  /*79d0*/  UMOV UR19, 0x11 ;  /* 0x0000001100137882 */ /* 0x000fe20000000000 */
[----:B------:R-:W-:-:S02]  /*79e0*/  UIADD3 UR4, UR4, -0x1, URZ ;  /* 0xffffffff04047890 */ /* 0x000fc4000fffe03f */
[----:B------:R-:W-:Y:S01]  /*79f0*/  USHF.L.U32 UR5, UR17, UR5, URZ ;  /* 0x0000000511057299 */ /* 0x000fe2000800063f */
[----:B------:R-:W-:Y:S01]  /*7a00*/  ULDC.64 UR28, c[0x0][0x198] ;  /* 0x00006600001c7ab9 */ /* 0x000fe20000000a00 */
[----:B0-----:R-:W-:-:S05]  /*7a10*/  VIADD R0, R0, 0x1f ;  /* 0x0000001f00007836 */ /* 0x001fca0000000000 */
[----:B------:R-:W-:Y:S01]  /*7a20*/  SHF.R.S32.HI R3, RZ, 0x1f, R0 ;  /* 0x0000001fff037819 */ /* 0x000fe20000011400 */
[----:B-1----:R-:W-:-:S03]  /*7a30*/  USHF.R.U32.HI UR27, URZ, 0x2, UR8 ;  /* 0x000000023f1b7899 */ /* 0x002fc60008011608 */
[----:B------:R-:W-:Y:S01]  /*7a40*/  LEA.HI R3, R3, R0, RZ, 0x5 ;  /* 0x0000000003037211 */ /* 0x000fe200078f28ff */
[----:B------:R-:W-:Y:S01]  /*7a50*/  ULOP3.LUT UR10, UR8, 0x3, URZ, 0xc0, !UPT ;  /* 0x00000003080a7892 */ /* 0x000fe2000f8ec03f */
[----:B------:R-:W-:Y:S01]  /*7a60*/  IMAD.MOV.U32 R0, RZ, RZ, 0x1 ;  /* 0x00000001ff007424 */ /* 0x000fe200078e00ff */
[----:B------:R-:W-:Y:S01]  /*7a70*/  USHF.L.U32 UR6, UR8, 0x4, URZ ;  /* 0x0000000408067899 */ /* 0x000fe2000800063f */
[----:B------:R-:W-:Y:S01]  /*7a80*/  SHF.R.S32.HI R3, RZ, 0x5, R3 ;  /* 0x00000005ff037819 */ /* 0x000fe20000011403 */
[----:B------:R-:W-:Y:S02]  /*7a90*/  USHF.L.U32 UR7, UR8, 0x9, URZ ;  /* 0x0000000908077899 */ /* 0x000fe4000800063f */
[----:B------:R-:W-:Y:S02]  /*7aa0*/  ULOP3.LUT UR8, UR8, 0xfffffffc, URZ, 0xc0, !UPT ;  /* 0xfffffffc08087892 */ /* 0x000fe4000f8ec03f */
[----:B------:R-:W-:Y:S01]  /*7ab0*/  UISETP.GT.U32.AND UP0, UPT, UR10, 0xffff, UPT ;  /* 0x0000ffff0a00788c */ /* 0x000fe2000bf04070 */
[----:B------:R-:W-:Y:S01]  /*7ac0*/  VIADD R8, R3, 0x1 ;  /* 0x0000000103087836 */ /* 0x000fe20000000000 */
[----:B------:R-:W-:-:S02]  /*7ad0*/  ULOP3.LUT UR12, UR8, 0x1, URZ, 0xfc, !UPT ;  /* 0x00000001080c7892 */ /* 0x000fc4000f8efc3f */
[----:B------:R-:W-:Y:S02]  /*7ae0*/  ULOP3.LUT UR14, UR8, 0x2, URZ, 0xfc, !UPT ;  /* 0x00000002080e7892 */ /* 0x000fe4000f8efc3f */
[----:B------:R-:W-:Y:S02]  /*7af0*/  USHF.L.U32 UR11, UR17, UR8, URZ ;  /* 0x00000008110b7299 */ /* 0x000fe4000800063f */
[----:B------:R-:W-:Y:S02]  /*7b00*/  ULOP3.LUT UR15, UR8, 0x3, URZ, 0xfc, !UPT ;  /* 0x00000003080f7892 */ /* 0x000fe4000f8efc3f */
[----:B------:R-:W-:Y:S02]  /*7b10*/  UIMAD.WIDE.U32 UR8, UR9, UR16, URZ ;  /* 0x00000010090872a5 */ /* 0x000fe4000f8e003f */
[----:B------:R-:W-:Y:S02]  /*7b20*/  USHF.L.U32 UR12, UR17, UR12, URZ ;  /* 0x0000000c110c7299 */ /* 0x000fe4000800063f */
[----:B------:R-:W-:-:S02]  /*7b30*/  USHF.L.U32 UR14, UR17, UR14, URZ ;  /* 0x0000000e110e7299 */ /* 0x000fc4000800063f */
[----:B------:R-:W-:Y:S01]  /*7b40*/  USEL UR10, UR10, 0xffff, !UP0 ;  /* 0x0000ffff0a0a7887 */ /* 0x000fe2000c000000 */
[----:B------:R-:W-:Y:S01]  /*7b50*/  ULDC UR16, c[0x0][0x14] ;  /* 0x0000050000107ab9 */ /* 0x000fe20000000800 */
[----:B------:R-:W-:Y:S02]  /*7b60*/  USHF.L.U32 UR15, UR17, UR15, URZ ;  /* 0x0000000f110f7299 */ /* 0x000fe4000800063f */
[----:B------:R-:W-:Y:S02]  /*7b70*/  UIMAD.WIDE.U32 UR22, UR8, UR16, URZ ;  /* 0x00000010081672a5 */ /* 0x000fe4000f8e003f */
[----:B------:R-:W-:Y:S02]  /*7b80*/  UIMAD UR21, UR9, UR16, URZ ;  /* 0x00000010091572a4 */ /* 0x000fe4000f8e023f */
[----:B------:R-:W-:Y:S02]  /*7b90*/  ULOP3.LUT UR11, UR14, UR11, UR12, 0xfe, !UPT ;  /* 0x0000000b0e0b7292 */ /* 0x000fe4000f8efe0c */
[----:B------:R-:W-:-:S02]  /*7ba0*/  ULOP3.LUT UR10, UR10, 0xffff, URZ, 0xc0, !UPT ;  /* 0x0000ffff0a0a7892 */ /* 0x000fc4000f8ec03f */
[----:B------:R-:W-:Y:S02]  /*7bb0*/  ULOP3.LUT UR6, UR6, 0x30, URZ, 0xc0, !UPT ;  /* 0x0000003006067892 */ /* 0x000fe4000f8ec03f */
[----:B------:R-:W-:Y:S02]  /*7bc0*/  ULOP3.LUT UR7, UR7, 0x600, URZ, 0xc0, !UPT ;  /* 0x0000060007077892 */ /* 0x000fe4000f8ec03f */
[----:B------:R-:W-:Y:S02]  /*7bd0*/  UIADD3 UR21, UR23, UR21, URZ ;  /* 0x0000001517157290 */ /* 0x000fe4000fffe03f */
[----:B------:R-:W-:Y:S02]  /*7be0*/  ULOP3.LUT UR18, UR11, UR15, URZ, 0xfc, !UPT ;  /* 0x0000000f0b127292 */ /* 0x000fe4000f8efc3f */
[----:B------:R-:W-:-:S12]  /*7bf0*/  USHF.L.U32 UR19, UR19, UR10, URZ ;  /* 0x0000000a13137299 */ /* 0x000fd8000800063f */
.L_x_177:
[----:B------:R-:W-:-:S03]  /*7c00*/  UMOV UR8, 0xffffffff ;  /* 0xffffffff00087882 */ /* 0x000fc60000000000 */
[----:B------:R-:W-:Y:S05]  /*7c10*/  BRA.DIV UR8, `(.L_x_167) ;  /* 0x0000000e08d07947 */ /* 0x000fea000b800000 */
[----:B------:R-:W-:-:S13]  /*7c20*/  ELECT P6, URZ, PT ;  /* 0x00000000003f782f */ /* 0x000fda00038c0000 */
.L_x_189:
[----:B------:R-:W0:Y:S01]  /*7c30*/  LDC R4, c[0x0][0x28c] ;  /* 0x0000a300ff047b82 */ /* 0x000e220000000800 */
[----:B------:R-:W-:Y:S01]  /*7c40*/  BSSY B1, `(.L_x_168) ;  /* 0x000003c000017945 */ /* 0x000fe20003800000 */
[----:B0-----:R-:W-:-:S13]  /*7c50*/  ISETP.LT.OR P6, PT, R4, 0x1, !P6 ;  /* 0x000000010400780c */ /* 0x001fda00077c1670 */
[----:B------:R-:W-:Y:S05]  /*7c60*/  @P6 BRA `(.L_x_169) ;  /* 0x0000000000e46947 */ /* 0x000fea0003800000 */
[----:B------:R-:W-:Y:S01]  /*7c70*/  LEA R11, R11, UR27, 0x1 ;  /* 0x0000001b0b0b7c11 */ /* 0x000fe2000f8e08ff */
[----:B------:R-:W-:Y:S01]  /*7c80*/  IMAD.MOV.U32 R21, RZ, RZ, RZ ;  /* 0x000000ffff157224 */ /* 0x000fe200078e00ff */
[----:B------:R-:W-:Y:S01]  /*7c90*/  LEA R20, R20, UR6, 0x6 ;  /* 0x0000000614147c11 */ /* 0x000fe2000f8e30ff */
[----:B------:R-:W-:Y:S02]  /*7ca0*/  IMAD.MOV.U32 R4, RZ, RZ, R8 ;  /* 0x000000ffff047224 */ /* 0x000fe400078e0008 */
[----:B------:R-:W-:Y:S02]  /*7cb0*/  IMAD.MOV.U32 R5, RZ, RZ, R0 ;  /* 0x000000ffff057224 */ /* 0x000fe400078e0000 */
[----:B------:R-:W-:Y:S02]  /*7cc0*/  IMAD.MOV.U32 R6, RZ, RZ, R12 ;  /* 0x000000ffff067224 */ /* 0x000fe400078e000c */
[----:B------:R-:W-:-:S07]  /*7cd0*/  IMAD.SHL.U32 R15, R11, 0x80, RZ ;  /* 0x000000800b0f7824 */ /* 0x000fce00078e00ff */
.L_x_172:
[----:B------:R-:W0:Y:S01]  /*7ce0*/  S2R R14, SR_CgaCtaId ;  /* 0x00000000000e7919 */ /* 0x000e220000008800 */
[----:B------:R-:W-:Y:S02]  /*7cf0*/  MOV R7, 0x400 ;  /* 0x0000040000077802 */ /* 0x000fe40000000f00 */
[----:B------:R-:W-:-:S13]  /*7d00*/  LOP3.LUT P1, RZ, R18, 0x7f, RZ, 0xc0, !PT ;  /* 0x0000007f12ff7812 */ /* 0x000fda000782c0ff */
[----:B------:R-:W1:Y:S01]  /*7d10*/  @!P1 LDC R11, c[0x0][0x500] ;  /* 0x00014000ff0b9b82 */ /* 0x000e620000000800 */
[----:B0-----:R-:W-:Y:S02]  /*7d20*/  LEA R22, R14, R7, 0x18 ;  /* 0x000000070e167211 */ /* 0x001fe400078ec0ff */
[----:B------:R-:W-:-:S03]  /*7d30*/  SHF.L.U32 R7, R5, 0x1f, RZ ;  /* 0x0000001f05077819 */ /* 0x000fc600000006ff */
[----:B------:R-:W-:-:S04]  /*7d40*/  IMAD R14, R6, 0x8, R22 ;  /* 0x00000008060e7824 */ /* 0x000fc800078e0216 */
[----:B------:R-:W0:Y:S02]  /*7d50*/  SYNCS.PHASECHK.TRANS64.TRYWAIT P0, [R14+URZ+0x28], R7 ;  /* 0x000028070e0075a7 */ /* 0x000e24000800017f */
[----:B01----:R-:W-:Y:S05]  /*7d60*/  @!P0 BRA `(.L_x_170) ;  /* 0x0000000c009c8947 */ /* 0x003fea0003800000 */
.L_x_190:
[----:B0-----:R-:W-:Y:S01]  /*7d70*/  PRMT R7, R9, 0x9910, RZ ;  /* 0x0000991009077816 */ /* 0x001fe200000000ff */
[----:B------:R0:W-:Y:S03]  /*7d80*/  @!P1 SYNCS.ARRIVE.TRANS64 RZ, [R14+URZ], R11 ;  /* 0x0000000b0eff99a7 */ /* 0x0001e6000800003f */
[----:B------:R-:W-:-:S13]  /*7d90*/  ISETP.NE.AND P0, PT, R7, 0x2, PT ;  /* 0x000000020700780c */ /* 0x000fda0003f05270 */
[----:B0-----:R-:W-:Y:S05]  /*7da0*/  @P0 BRA `(.L_x_171) ;  /* 0x0000000000040947 */ /* 0x001fea0003800000 */
[----:B------:R-:W-:Y:S01]  /*7db0*/  BPT.TRAP 0x1 ;  /* 0x000000040000795c */ /* 0x000fe20000300000 */
.L_x_171:
[----:B------:R-:W-:Y:S01]  /*7dc0*/  LEA R7, R6, UR27, 0x1 ;  /* 0x0000001b06077c11 */ /* 0x000fe2000f8e08ff */
[----:B------:R-:W-:Y:S01]  /*7dd0*/  VIADD R4, R4, 0xffffffff ;  /* 0xffffffff04047836 */ /* 0x000fe20000000000 */
[----:B------:R-:W-:Y:S01]  /*7de0*/  R2UR UR25, R15 ;  /* 0x000000000f1972ca */ /* 0x000fe200000e0000 */
[----:B------:R-:W-:Y:S01]  /*7df0*/  UIADD3 UR14, UP0, UR28, 0xf0, URZ ;  /* 0x000000f01c0e7890 */ /* 0x000fe2000ff1e03f */
[----:B------:R-:W-:Y:S01]  /*7e00*/  R2UR UR9, R14 ;  /* 0x000000000e0972ca */ /* 0x000fe200000e0000 */
[----:B------:R-:W-:Y:S01]  /*7e10*/  IMAD.SHL.U32 R7, R7, 0x1000, RZ ;  /* 0x0000100007077824 */ /* 0x000fe200078e00ff */
[----:B------:R-:W-:Y:S01]  /*7e20*/  R2UR UR10, R21 ;  /* 0x00000000150a72ca */ /* 0x000fe200000e0000 */
[----:B------:R-:W-:Y:S01]  /*7e30*/  UIADD3 UR32, UP1, UR28, 0x1f0, URZ ;  /* 0x000001f01c207890 */ /* 0x000fe2000ff3e03f */
[----:B------:R-:W-:Y:S01]  /*7e40*/  R2UR UR12, R13 ;  /* 0x000000000d0c72ca */ /* 0x000fe200000e0000 */
[--C-:B------:R-:W-:Y:S01]  /*7e50*/  IMAD R11, R7, 0x4, R22.reuse ;  /* 0x00000004070b7824 */ /* 0x100fe200078e0216 */
[----:B------:R-:W-:Y:S01]  /*7e60*/  LEA R7, R6, UR7, 0xb ;  /* 0x0000000706077c11 */ /* 0x000fe2000f8e58ff */
[----:B------:R-:W-:Y:S01]  /*7e70*/  UIADD3.X UR15, URZ, UR29, URZ, UP0, !UPT ;  /* 0x0000001d3f0f7290 */ /* 0x000fe200087fe43f */
[----:B------:R-:W-:Y:S01]  /*7e80*/  R2UR UR26, R20 ;  /* 0x00000000141a72ca */ /* 0x000fe200000e0000 */
[----:B------:R-:W-:Y:S01]  /*7e90*/  UPRMT UR20, URZ, 0x5410, UR19 ;  /* 0x000054103f147896 */ /* 0x000fe20008000013 */
[----:B------:R-:W-:Y:S01]  /*7ea0*/  R2UR UR8, R11 ;  /* 0x000000000b0872ca */ /* 0x000fe200000e0000 */
[----:B------:R-:W-:Y:S01]  /*7eb0*/  IMAD R7, R7, 0x4, R22 ;  /* 0x0000000407077824 */ /* 0x000fe200078e0216 */
[----:B------:R-:W-:Y:S01]  /*7ec0*/  ISETP.GT.AND P1, PT, R4, 0x1, PT ;  /* 0x000000010400780c */ /* 0x000fe20003f24270 */
[----:B------:R-:W-:Y:S01]  /*7ed0*/  VIADD R6, R6, 0x1 ;  /* 0x0000000106067836 */ /* 0x000fe20000000000 */
[----:B------:R-:W-:Y:S01]  /*7ee0*/  UPRMT UR30, URZ, 0x5410, UR18 ;  /* 0x000054103f1e7896 */ /* 0x000fe20008000012 */
[----:B------:R-:W-:Y:S01]  /*7ef0*/  VIADD R21, R21, 0x20 ;  /* 0x0000002015157836 */ /* 0x000fe20000000000 */
[----:B------:R-:W-:Y:S01]  /*7f00*/  R2UR UR11, R7 ;  /* 0x00000000070b72ca */ /* 0x000fe200000e0000 */
[----:B------:R-:W-:Y:S01]  /*7f10*/  UIADD3.X UR33, URZ, UR29, URZ, UP1, !UPT ;  /* 0x0000001d3f217290 */ /* 0x000fe20008ffe43f */
[----:B------:R-:W-:Y:S01]  /*7f20*/  ISETP.NE.AND P0, PT, R6, 0x5, PT ;  /* 0x000000050600780c */ /* 0x000fe20003f05270 */
[----:B------:R-:W-:Y:S01]  /*7f30*/  UMOV UR16, 0x0 ;  /* 0x0000000000107882 */ /* 0x000fe20000000000 */
[----:B------:R-:W-:-:S02]  /*7f40*/  UMOV UR17, 0x10000000 ;  /* 0x1000000000117882 */ /* 0x000fc40000000000 */
[----:B------:R-:W-:Y:S01]  /*7f50*/  SEL R14, RZ, 0x1, P0 ;  /* 0x00000001ff0e7807 */ /* 0x000fe20000000000 */
[----:B------:R-:W-:Y:S01]  /*7f60*/  UIADD3 UR8, UR8, 0x100, URZ ;  /* 0x0000010008087890 */ /* 0x000fe2000fffe03f */
[----:B------:R-:W-:Y:S02]  /*7f70*/  SEL R6, R6, RZ, P0 ;  /* 0x000000ff06067207 */ /* 0x000fe40000000000 */
[----:B------:R-:W-:-:S03]  /*7f80*/  LOP3.LUT R5, R5, R14, RZ, 0x3c, !PT ;  /* 0x0000000e05057212 */ /* 0x000fc600078e3cff */
[----:B------:R-:W-:-:S03]  /*7f90*/  UIADD3 UR24, UR11, 0x28100, URZ ;  /* 0x000281000b187890 */ /* 0x000fc6000fffe03f */
[----:B------:R-:W-:Y:S02]  /*7fa0*/  UMOV UR11, UR25 ;  /* 0x00000019000b7c82 */ /* 0x000fe40008000000 */
[----:B------:R0:W-:Y:S02]  /*7fb0*/  UTMALDG.3D.MULTICAST [UR8], [UR14], UR20, desc[UR16] ;  /* 0x000010080e0073b4 */ /* 0x0001e40008011814 */
[----:B0-----:R-:W-:Y:S01]  /*7fc0*/  UMOV UR8, UR24 ;  /* 0x0000001800087c82 */ /* 0x001fe20008000000 */
[----:B------:R-:W-:Y:S02]  /*7fd0*/  UMOV UR11, UR26 ;  /* 0x0000001a000b7c82 */ /* 0x000fe40008000000 */
[----:B------:R0:W-:Y:S02]  /*7fe0*/  UTMALDG.3D.MULTICAST [UR8], [UR32], UR30, desc[UR16] ;  /* 0x00001008200073b4 */ /* 0x0001e4000801181e */
[----:B0-----:R-:W-:Y:S05]  /*7ff0*/  @P1 BRA `(.L_x_172) ;  /* 0xfffffffc00381947 */ /* 0x001fea000383ffff */
.L_x_169:
[----:B------:R-:W-:Y:S05]  /*8000*/  BSYNC B1 ;  /* 0x0000000000017941 */ /* 0x000fea0003800000 */
.L_x_168:
[----:B------:R-:W-:Y:S01]  /*8010*/  LOP3.LUT P1, RZ, R10, 0xff, RZ, 0xc0, !PT ;  /* 0x000000ff0aff7812 */ /* 0x000fe2000782c0ff */
[C---:B------:R-:W-:Y:S01]  /*8020*/  IMAD.IADD R12, R3.reuse, 0x1, R12 ;  /* 0x00000001030c7824 */ /* 0x040fe200078e020c */
[----:B------:R-:W-:Y:S01]  /*8030*/  ULDC.64 UR8, c[0x0][0x650] ;  /* 0x0001940000087ab9 */ /* 0x000fe20000000a00 */
[C---:B------:R-:W-:Y:S01]  /*8040*/  ISETP.GE.U32.AND P2, PT, R3.reuse, 0x5, PT ;  /* 0x000000050300780c */ /* 0x040fe20003f46070 */
[----:B------:R-:W-:Y:S01]  /*8050*/  BSSY B1, `(.L_x_173) ;  /* 0x000006a000017945 */ /* 0x000fe20003800000 */
[----:B------:R-:W-:Y:S01]  /*8060*/  IMAD.MOV.U32 R11, RZ, RZ, -0x1 ;  /* 0xffffffffff0b7424 */ /* 0x000fe200078e00ff */
[----:B------:R-:W-:Y:S01]  /*8070*/  ISETP.GT.U32.AND P0, PT, R12, 0x4, PT ;  /* 0x000000040c00780c */ /* 0x000fe20003f04070 */
[----:B------:R-:W-:Y:S01]  /*8080*/  IMAD.MOV.U32 R20, RZ, RZ, -0x1 ;  /* 0xffffffffff147424 */ /* 0x000fe200078e00ff */
[----:B------:R-:W-:Y:S01]  /*8090*/  PRMT R10, RZ, 0x7610, R10 ;  /* 0x00007610ff0a7816 */ /* 0x000fe2000000000a */
[----:B------:R-:W-:Y:S01]  /*80a0*/  IMAD.MOV.U32 R13, RZ, RZ, -0x1 ;  /* 0xffffffffff0d7424 */ /* 0x000fe200078e00ff */
[----:B------:R-:W-:-:S03]  /*80b0*/  ISETP.LT.U32.AND P0, PT, R3, 0x5, P0 ;  /* 0x000000050300780c */ /* 0x000fc60000701070 */
[----:B------:R-:W0:Y:S01]  /*80c0*/  @P1 S2R R5, SR_CgaCtaId ;  /* 0x0000000000051919 */ /* 0x000e220000008800 */
[----:B------:R-:W-:-:S04]  /*80d0*/  @P1 MOV R4, 0x400 ;  /* 0x0000040000041802 */ /* 0x000fc80000000f00 */
[----:B0-----:R-:W-:Y:S01]  /*80e0*/  @P1 LEA R6, R5, R4, 0x18 ;  /* 0x0000000405061211 */ /* 0x001fe200078ec0ff */
[----:B------:R-:W-:-:S03]  /*80f0*/  IMAD.WIDE.U32 R4, R12, -0x33333333, RZ ;  /* 0xcccccccd0c047825 */ /* 0x000fc600078e00ff */
[----:B------:R0:W-:Y:S01]  /*8100*/  @P1 SYNCS.ARRIVE.TRANS64.A1T0 RZ, [R6+URZ+0x68], RZ ;  /* 0x000068ff06ff19a7 */ /* 0x0001e2000810003f */
[----:B------:R-:W-:Y:S02]  /*8110*/  IADD3 R16, P1, R16, UR22, RZ ;  /* 0x0000001610107c10 */ /* 0x000fe4000ff3e0ff */
[----:B------:R-:W-:Y:S02]  /*8120*/  SHF.R.U32.HI R7, RZ, 0x2, R5 ;  /* 0x00000002ff077819 */ /* 0x000fe40000011605 */
[----:B------:R-:W-:Y:S02]  /*8130*/  SEL R5, RZ, 0x1, !P0 ;  /* 0x00000001ff057807 */ /* 0x000fe40004000000 */
[----:B------:R-:W-:Y:S01]  /*8140*/  IADD3.X R17, R17, UR21, RZ, P1, !PT ;  /* 0x0000001511117c10 */ /* 0x000fe20008ffe4ff */
[----:B------:R-:W-:Y:S01]  /*8150*/  IMAD R12, R7, -0x5, R12 ;  /* 0xfffffffb070c7824 */ /* 0x000fe200078e020c */
[----:B------:R-:W-:Y:S02]  /*8160*/  ISETP.GE.U32.AND P0, PT, R16, UR8, PT ;  /* 0x0000000810007c0c */ /* 0x000fe4000bf06070 */
[----:B------:R-:W-:-:S02]  /*8170*/  LOP3.LUT R0, R0, R5, RZ, 0x3c, !PT ;  /* 0x0000000500007212 */ /* 0x000fc400078e3cff */
[----:B------:R-:W-:Y:S02]  /*8180*/  ISETP.GE.U32.AND.EX P0, PT, R17, UR9, PT, P0 ;  /* 0x0000000911007c0c */ /* 0x000fe4000bf06100 */
[----:B------:R-:W-:Y:S02]  /*8190*/  @P2 LOP3.LUT R0, R0, 0x1, R7, 0x78, !PT ;  /* 0x0000000100002812 */ /* 0x000fe400078e7807 */
[----:B------:R-:W-:-:S09]  /*81a0*/  PRMT R4, RZ, 0x7610, R4 ;  /* 0x00007610ff047816 */ /* 0x000fd20000000004 */
[----:B0-----:R-:W-:Y:S05]  /*81b0*/  @P0 BRA `(.L_x_174) ;  /* 0x00000004004c0947 */ /* 0x001fea0003800000 */
[----:B------:R-:W0:Y:S01]  /*81c0*/  S2R R14, SR_CTAID.X ;  /* 0x00000000000e7919 */ /* 0x000e220000002500 */
[----:B------:R-:W-:Y:S01]  /*81d0*/  ULDC.64 UR8, c[0x0][0x628] ;  /* 0x00018a0000087ab9 */ /* 0x000fe20000000a00 */
[----:B------:R-:W1:Y:S01]  /*81e0*/  LDC R15, c[0x0][0x144] ;  /* 0x00005100ff0f7b82 */ /* 0x000e620000000800 */
[----:B------:R-:W-:Y:S01]  /*81f0*/  ISETP.NE.U32.AND P0, PT, RZ, UR8, PT ;  /* 0x00000008ff007c0c */ /* 0x000fe2000bf05070 */
[----:B------:R-:W2:Y:S01]  /*8200*/  S2R R11, SR_CTAID.Y ;  /* 0x00000000000b7919 */ /* 0x000ea20000002600 */
[----:B------:R-:W-:Y:S01]  /*8210*/  ULDC UR10, c[0x0][0x150] ;  /* 0x00005400000a7ab9 */ /* 0x000fe20000000800 */
[----:B------:R-:W-:Y:S01]  /*8220*/  ULDC UR11, c[0x0][0x630] ;  /* 0x00018c00000b7ab9 */ /* 0x000fe20000000800 */
[----:B------:R-:W-:Y:S01]  /*8230*/  ISETP.NE.AND.EX P0, PT, RZ, UR9, PT, P0 ;  /* 0x00000009ff007c0c */ /* 0x000fe2000bf05300 */
[----:B------:R-:W-:Y:S01]  /*8240*/  IMAD.MOV.U32 R4, RZ, RZ, R16 ;  /* 0x000000ffff047224 */ /* 0x000fe200078e0010 */
[----:B0-----:R-:W-:-:S05]  /*8250*/  I2FP.F32.U32 R5, R14 ;  /* 0x0000000e00057245 */ /* 0x001fca0000201000 */
[----:B------:R-:W-:Y:S01]  /*8260*/  FMUL R20, R5, UR10 ;  /* 0x0000000a05147c20 */ /* 0x000fe20008400000 */
[----:B------:R-:W-:-:S05]  /*8270*/  IMAD.MOV.U32 R5, RZ, RZ, R17 ;  /* 0x000000ffff057224 */ /* 0x000fca00078e0011 */
[----:B--2---:R-:W-:Y:S05]  /*8280*/  @!P0 BRA `(.L_x_175) ;  /* 0x0000000000288947 */ /* 0x004fea0003800000 */
[----:B------:R-:W-:Y:S02]  /*8290*/  ULDC UR10, c[0x0][0x634] ;  /* 0x00018d00000a7ab9 */ /* 0x000fe40000000800 */
[----:B------:R-:W-:-:S05]  /*82a0*/  IADD3 R5, P0, R16, UR10, RZ ;  /* 0x0000000a10057c10 */ /* 0x000fca000ff1e0ff */
[----:B------:R-:W-:-:S04]  /*82b0*/  IMAD.X R13, RZ, RZ, R17, P0 ;  /* 0x000000ffff0d7224 */ /* 0x000fc800000e0611 */
[----:B------:R-:W-:-:S04]  /*82c0*/  IMAD.WIDE.U32 R6, R13, UR8, RZ ;  /* 0x000000080d067c25 */ /* 0x000fc8000f8e00ff */
[----:B------:R-:W-:-:S04]  /*82d0*/  IMAD.WIDE.U32 R6, P0, R5, UR9, R6 ;  /* 0x0000000905067c25 */ /* 0x000fc8000f800006 */
[----:B------:R-:W-:-:S04]  /*82e0*/  IMAD.WIDE.U32 R4, R5, UR8, RZ ;  /* 0x0000000805047c25 */ /* 0x000fc8000f8e00ff */
[----:B------:R-:W-:Y:S01]  /*82f0*/  IMAD.MOV.U32 R4, RZ, RZ, R7 ;  /* 0x000000ffff047224 */ /* 0x000fe200078e0007 */
[----:B------:R-:W-:Y:S01]  /*8300*/  IADD3 RZ, P1, R5, R6, RZ ;  /* 0x0000000605ff7210 */ /* 0x000fe20007f3e0ff */
[----:B------:R-:W-:-:S04]  /*8310*/  IMAD.X R5, RZ, RZ, RZ, P0 ;  /* 0x000000ffff057224 */ /* 0x000fc800000e06ff */
[----:B------:R-:W-:-:S08]  /*8320*/  IMAD.WIDE.U32.X R4, R13, UR9, R4, P1 ;  /* 0x000000090d047c25 */ /* 0x000fd000088e0404 */
.L_x_175:
[--C-:B------:R-:W-:Y:S01]  /*8330*/  SHF.R.U64 R13, R4, UR11, R5.reuse ;  /* 0x0000000b040d7c19 */ /* 0x100fe20008001205 */
[----:B------:R-:W0:Y:S01]  /*8340*/  F2I.U32.TRUNC.NTZ R20, R20 ;  /* 0x0000001400147305 */ /* 0x000e22000020f000 */
[----:B------:R-:W-:Y:S01]  /*8350*/  SHF.R.U32.HI R4, RZ, UR11, R5 ;  /* 0x0000000bff047c19 */ /* 0x000fe20008011605 */
[----:B------:R-:W-:Y:S01]  /*8360*/  ULDC.64 UR8, c[0x0][0x620] ;  /* 0x0001880000087ab9 */ /* 0x000fe20000000a00 */
[----:B------:R-:W-:Y:S01]  /*8370*/  IADD3 R7, P0, RZ, -R13, RZ ;  /* 0x8000000dff077210 */ /* 0x000fe20007f1e0ff */
[----:B------:R-:W-:Y:S01]  /*8380*/  ULDC.64 UR10, c[0x0][0x640] ;  /* 0x00019000000a7ab9 */ /* 0x000fe20000000a00 */
[----:B------:R-:W2:Y:S03]  /*8390*/  LDC R22, c[0x0][0x148] ;  /* 0x00005200ff167b82 */ /* 0x000ea60000000800 */
[----:B------:R-:W-:Y:S01]  /*83a0*/  IMAD.X R4, RZ, RZ, ~R4, P0 ;  /* 0x000000ffff047224 */ /* 0x000fe200000e0e04 */
[----:B------:R-:W-:-:S03]  /*83b0*/  ISETP.NE.U32.AND P0, PT, RZ, UR10, PT ;  /* 0x0000000aff007c0c */ /* 0x000fc6000bf05070 */
[----:B------:R-:W-:Y:S01]  /*83c0*/  IMAD R6, R4, UR8, RZ ;  /* 0x0000000804067c24 */ /* 0x000fe2000f8e02ff */
[----:B------:R-:W-:Y:S01]  /*83d0*/  ISETP.NE.AND.EX P0, PT, RZ, UR11, PT, P0 ;  /* 0x0000000bff007c0c */ /* 0x000fe2000bf05300 */
[----:B------:R-:W-:Y:S01]  /*83e0*/  IMAD.WIDE.U32 R4, R7, UR8, R16 ;  /* 0x0000000807047c25 */ /* 0x000fe2000f8e0010 */
[----:B------:R-:W-:-:S03]  /*83f0*/  ULDC UR8, c[0x0][0x618] ;  /* 0x0001860000087ab9 */ /* 0x000fc60000000800 */
[----:B------:R-:W-:Y:S01]  /*8400*/  IMAD R7, R7, UR9, R6 ;  /* 0x0000000907077c24 */ /* 0x000fe2000f8e0206 */
[----:B------:R-:W-:Y:S01]  /*8410*/  ULDC UR9, c[0x0][0x154] ;  /* 0x0000550000097ab9 */ /* 0x000fe20000000800 */
[----:B0-----:R-:W-:Y:S02]  /*8420*/  IMAD.MOV R6, RZ, RZ, -R20 ;  /* 0x000000ffff067224 */ /* 0x001fe400078e0a14 */
[----:B------:R-:W-:Y:S02]  /*8430*/  IMAD.IADD R5, R5, 0x1, R7 ;  /* 0x0000000105057824 */ /* 0x000fe400078e0207 */
[----:B-1----:R-:W-:Y:S01]  /*8440*/  IMAD R14, R15, R6, R14 ;  /* 0x000000060f0e7224 */ /* 0x002fe200078e020e */
[----:B------:R-:W-:Y:S02]  /*8450*/  I2FP.F32.U32 R6, R11 ;  /* 0x0000000b00067245 */ /* 0x000fe40000201000 */
[--C-:B------:R-:W-:Y:S02]  /*8460*/  SHF.R.U64 R15, R4, UR8, R5.reuse ;  /* 0x00000008040f7c19 */ /* 0x100fe40008001205 */
[----:B------:R-:W-:Y:S01]  /*8470*/  SHF.R.U32.HI R4, RZ, UR8, R5 ;  /* 0x00000008ff047c19 */ /* 0x000fe20008011605 */
[----:B------:R-:W-:Y:S01]  /*8480*/  FMUL R6, R6, UR9 ;  /* 0x0000000906067c20 */ /* 0x000fe20008400000 */
[----:B------:R-:W-:-:S02]  /*8490*/  ULDC UR8, c[0x0][0x608] ;  /* 0x0001820000087ab9 */ /* 0x000fc40000000800 */
[--C-:B------:R-:W-:Y:S01]  /*84a0*/  SHF.R.U64 R21, R15, UR8, R4.reuse ;  /* 0x000000080f157c19 */ /* 0x100fe20008001204 */
[----:B------:R0:W1:Y:S01]  /*84b0*/  F2I.U32.TRUNC.NTZ R24, R6 ;  /* 0x0000000600187305 */ /* 0x000062000020f000 */
[----:B------:R-:W-:Y:S01]  /*84c0*/  SHF.R.U32.HI R4, RZ, UR8, R4 ;  /* 0x00000008ff047c19 */ /* 0x000fe20008011604 */
[----:B------:R-:W-:-:S03]  /*84d0*/  ULDC UR8, c[0x0][0x658] ;  /* 0x0001960000087ab9 */ /* 0x000fc60000000800 */
[--C-:B------:R-:W-:Y:S02]  /*84e0*/  SHF.R.U64 R20, R21, UR8, R4.reuse ;  /* 0x0000000815147c19 */ /* 0x100fe40008001204 */
[----:B------:R-:W-:-:S03]  /*84f0*/  SHF.R.U32.HI R23, RZ, UR8, R4 ;  /* 0x00000008ff177c19 */ /* 0x000fc60008011604 */
[----:B------:R-:W-:Y:S02]  /*8500*/  IMAD.MOV.U32 R4, RZ, RZ, R20 ;  /* 0x000000ffff047224 */ /* 0x000fe400078e0014 */
[----:B------:R-:W-:Y:S01]  /*8510*/  IMAD.MOV.U32 R5, RZ, RZ, R23 ;  /* 0x000000ffff057224 */ /* 0x000fe200078e0017 */
[----:B0-----:R-:W-:Y:S06]  /*8520*/  @!P0 BRA `(.L_x_176) ;  /* 0x0000000000288947 */ /* 0x001fec0003800000 */
        /* <DEDUP_REMOVED lines=10> */
.L_x_176:
[----:B------:R-:W-:Y:S01]  /*85d0*/  ISETP.NE.AND P0, PT, R2, 0x1, PT ;  /* 0x000000010200780c */ /* 0x000fe20003f05270 */
[----:B------:R-:W-:Y:S01]  /*85e0*/  ULDC UR8, c[0x0][0x648] ;  /* 0x0001920000087ab9 */ /* 0x000fe20000000800 */
[----:B-1----:R-:W-:Y:S01]  /*85f0*/  IMAD.MOV R24, RZ, RZ, -R24 ;  /* 0x000000ffff187224 */ /* 0x002fe200078e0a18 */
[----:B------:R-:W-:Y:S01]  /*8600*/  SHF.R.U64 R4, R4, UR8, R5 ;  /* 0x0000000804047c19 */ /* 0x000fe20008001205 */
[----:B------:R-:W-:Y:S01]  /*8610*/  ULDC UR8, c[0x0][0x638] ;  /* 0x00018e0000087ab9 */ /* 0x000fe20000000800 */
[----:B------:R-:W-:Y:S01]  /*8620*/  LOP3.LUT R21, R21, UR13, RZ, 0xc0, !PT ;  /* 0x0000000d15157c12 */ /* 0x000fe2000f8ec0ff */
[----:B------:R-:W-:Y:S02]  /*8630*/  ULDC UR9, c[0x0][0x610] ;  /* 0x0001840000097ab9 */ /* 0x000fe40000000800 */
[----:B------:R-:W-:Y:S02]  /*8640*/  IMAD.MOV R5, RZ, RZ, -R4 ;  /* 0x000000ffff057224 */ /* 0x000fe400078e0a04 */
[----:B------:R-:W-:-:S02]  /*8650*/  IMAD R21, R4, UR5, R21 ;  /* 0x0000000504157c24 */ /* 0x000fc4000f8e0215 */
[----:B------:R-:W-:Y:S01]  /*8660*/  IMAD R20, R5, UR8, R20 ;  /* 0x0000000805147c24 */ /* 0x000fe2000f8e0214 */
[----:B------:R-:W-:Y:S01]  /*8670*/  ULDC UR8, c[0x0][0x600] ;  /* 0x0001800000087ab9 */ /* 0x000fe20000000800 */
[----:B--2---:R-:W-:Y:S01]  /*8680*/  @P0 IMAD R14, R22, R24, R11 ;  /* 0x00000018160e0224 */ /* 0x004fe200078e020b */
[----:B------:R-:W-:Y:S01]  /*8690*/  LOP3.LUT R11, R15, UR4, RZ, 0xc0, !PT ;  /* 0x000000040f0b7c12 */ /* 0x000fe2000f8ec0ff */
[----:B------:R-:W-:Y:S02]  /*86a0*/  IMAD.MOV.U32 R4, RZ, RZ, 0x1 ;  /* 0x00000001ff047424 */ /* 0x000fe400078e00ff */
[----:B------:R-:W-:Y:S02]  /*86b0*/  IMAD R14, R21, UR9, R14 ;  /* 0x00000009150e7c24 */ /* 0x000fe4000f8e020e */
[----:B------:R-:W-:-:S05]  /*86c0*/  IMAD R11, R20, UR8, R11 ;  /* 0x00000008140b7c24 */ /* 0x000fca000f8e020b */
[----:B------:R-:W-:Y:S02]  /*86d0*/  SEL R20, R11, R14, !P0 ;  /* 0x0000000e0b147207 */ /* 0x000fe40004000000 */
[----:B------:R-:W-:-:S07]  /*86e0*/  SEL R11, R14, R11, !P0 ;  /* 0x0000000b0e0b7207 */ /* 0x000fce0004000000 */
.L_x_174:
[----:B------:R-:W-:Y:S05]  /*86f0*/  BSYNC B1 ;  /* 0x0000000000017941 */ /* 0x000fea0003800000 */
.L_x_173:
[----:B------:R-:W-:-:S13]  /*8700*/  LOP3.LUT P0, RZ, R4, 0xff, RZ, 0xc0, !PT ;  /* 0x000000ff04ff7812 */ /* 0x000fda000780c0ff */
[----:B------:R-:W-:Y:S05]  /*8710*/  @P0 BRA `(.L_x_177) ;  /* 0xfffffff400380947 */ /* 0x000fea000383ffff */
[----:B------:R-:W-:Y:S05]  /*8720*/  BSYNC B0 ;  /* 0x0000000000007941 */ /* 0x000fea0003800000 */
.L_x_166:
[----:B------:R-:W-:-:S03]  /*8730*/  UMOV UR8, 0xffffffff ;  /* 0xffffffff00087882 */ /* 0x000fc60000000000 */
[----:B------:R-:W-:Y:S05]  /*8740*/  BRA.DIV UR8, `(.L_x_178) ;  /* 0x0000000608387947 */ /* 0x000fea000b800000 */
[----:B------:R-:W-:-:S13]  /*8750*/  ELECT P6, URZ, PT ;  /* 0x00000000003f782f */ /* 0x000fda00038c0000 */
.L_x_193:
[----:B------:R-:W-:Y:S04]  /*8760*/  BSSY B0, `(.L_x_179) ;  /* 0x0000034000007945 */ /* 0x000fe80003800000 */
[----:B------:R-:W-:Y:S05]  /*8770*/  @!P6 BRA `(.L_x_180) ;  /* 0x0000000000c8e947 */ /* 0x000fea0003800000 */
[----:B------:R-:W-:-:S04]  /*8780*/  LOP3.LUT R19, R19, 0x2, RZ, 0xfc, !PT ;  /* 0x0000000213137812 */ /* 0x000fc800078efcff */
[----:B------:R-:W-:-:S13]  /*8790*/  ISETP.NE.AND P0, PT, R19, 0x3, PT ;  /* 0x000000031300780c */ /* 0x000fda0003f05270 */
[----:B------:R-:W-:Y:S05]  /*87a0*/  @!P0 BRA `(.L_x_181) ;  /* 0x0000000000048947 */ /* 0x000fea0003800000 */
[----:B------:R-:W-:Y:S01]  /*87b0*/  BPT.TRAP 0x1 ;  /* 0x000000040000795c */ /* 0x000fe20000300000 */
.L_x_181:
[----:B------:R-:W0:Y:S01]  /*87c0*/  S2R R3, SR_CgaCtaId ;  /* 0x0000000000037919 */ /* 0x000e220000008800 */
[----:B------:R-:W-:-:S04]  /*87d0*/  MOV R2, 0x400 ;  /* 0x0000040000027802 */ /* 0x000fc80000000f00 */
[----:B0-----:R-:W-:Y:S02]  /*87e0*/  LEA R3, R3, R2, 0x18 ;  /* 0x0000000203037211 */ /* 0x001fe400078ec0ff */
[----:B------:R-:W-:-:S03]  /*87f0*/  SHF.L.U32 R2, R0, 0x1f, RZ ;  /* 0x0000001f00027819 */ /* 0x000fc600000006ff */
[----:B------:R-:W-:-:S04]  /*8800*/  VIADD R3, R3, 0x28 ;  /* 0x0000002803037836 */ /* 0x000fc80000000000 */
[C---:B------:R-:W-:Y:S02]  /*8810*/  IMAD R7, R12.reuse, 0x8, R3 ;  /* 0x000000080c077824 */ /* 0x040fe400078e0203 */
[----:B------:R-:W-:Y:S02]  /*8820*/  VIADD R12, R12, 0x1 ;  /* 0x000000010c0c7836 */ /* 0x000fe40000000000 */
[----:B------:R-:W0:Y:S03]  /*8830*/  SYNCS.PHASECHK.TRANS64.TRYWAIT P0, [R7+URZ], R2 ;  /* 0x00000002070075a7 */ /* 0x000e26000800017f */
[----:B------:R-:W-:-:S04]  /*8840*/  ISETP.NE.AND P1, PT, R12, 0x5, PT ;  /* 0x000000050c00780c */ /* 0x000fc80003f25270 */
[----:B------:R-:W-:Y:S02]  /*8850*/  SEL R5, RZ, 0x1, P1 ;  /* 0x00000001ff057807 */ /* 0x000fe40000800000 */
[----:B------:R-:W-:Y:S02]  /*8860*/  SEL R12, R12, RZ, P1 ;  /* 0x000000ff0c0c7207 */ /* 0x000fe40000800000 */
[----:B------:R-:W-:-:S03]  /*8870*/  LOP3.LUT R5, R0, R5, RZ, 0x3c, !PT ;  /* 0x0000000500057212 */ /* 0x000fc600078e3cff */
[----:B------:R-:W-:Y:S01]  /*8880*/  IMAD R9, R12, 0x8, R3 ;  /* 0x000000080c097824 */ /* 0x000fe200078e0203 */
[----:B------:R-:W-:Y:S01]  /*8890*/  SHF.L.U32 R4, R5, 0x1f, RZ ;  /* 0x0000001f05047819 */ /* 0x000fe200000006ff */
[----:B0-----:R-:W-:Y:S06]  /*88a0*/  @!P0 BRA `(.L_x_182) ;  /* 0x0000000400008947 */ /* 0x001fec0003800000 */
.L_x_194:
[----:B------:R-:W1:Y:S01]  /*88b0*/  SYNCS.PHASECHK.TRANS64.TRYWAIT P0, [R9+URZ], R4 ;  /* 0x00000004090075a7 */ /* 0x000e62000800017f */
[----:B------:R-:W-:-:S05]  /*88c0*/  VIADD R0, R12, 0x1 ;  /* 0x000000010c007836 */ /* 0x000fca0000000000 */
[----:B------:R-:W-:-:S04]  /*88d0*/  ISETP.NE.AND P1, PT, R0, 0x5, PT ;  /* 0x000000050000780c */ /* 0x000fc80003f25270 */
[----:B0-----:R-:W-:Y:S02]  /*88e0*/  SEL R2, RZ, 0x1, P1 ;  /* 0x00000001ff027807 */ /* 0x001fe40000800000 */
[----:B------:R-:W-:Y:S02]  /*88f0*/  SEL R0, R0, RZ, P1 ;  /* 0x000000ff00007207 */ /* 0x000fe40000800000 */
[----:B------:R-:W-:-:S03]  /*8900*/  LOP3.LUT R7, R5, R2, RZ, 0x3c, !PT ;  /* 0x0000000205077212 */ /* 0x000fc600078e3cff */
[----:B------:R-:W-:Y:S01]  /*8910*/  IMAD R6, R0, 0x8, R3 ;  /* 0x0000000800067824 */ /* 0x000fe200078e0203 */
[----:B------:R-:W-:Y:S01]  /*8920*/  SHF.L.U32 R5, R7, 0x1f, RZ ;  /* 0x0000001f07057819 */ /* 0x000fe200000006ff */
[----:B-1----:R-:W-:Y:S06]  /*8930*/  @!P0 BRA `(.L_x_183) ;  /* 0x0000000000f08947 */ /* 0x002fec0003800000 */
.L_x_195:
[----:B------:R-:W1:Y:S01]  /*8940*/  SYNCS.PHASECHK.TRANS64.TRYWAIT P0, [R6+URZ], R5 ;  /* 0x00000005060075a7 */ /* 0x000e62000800017f */
[----:B------:R-:W-:-:S05]  /*8950*/  VIADD R0, R0, 0x1 ;  /* 0x0000000100007836 */ /* 0x000fca0000000000 */
[----:B------:R-:W-:-:S04]  /*8960*/  ISETP.NE.AND P1, PT, R0, 0x5, PT ;  /* 0x000000050000780c */ /* 0x000fc80003f25270 */
[----:B------:R-:W-:Y:S02]  /*8970*/  SEL R2, RZ, 0x1, P1 ;  /* 0x00000001ff027807 */ /* 0x000fe40000800000 */
[----:B------:R-:W-:Y:S02]  /*8980*/  SEL R0, R0, RZ, P1 ;  /* 0x000000ff00007207 */ /* 0x000fe40000800000 */
[----:B------:R-:W-:-:S03]  /*8990*/  LOP3.LUT R7, R7, R2, RZ, 0x3c, !PT ;  /* 0x0000000207077212 */ /* 0x000fc600078e3cff */
[----:B0-----:R-:W-:Y:S01]  /*89a0*/  IMAD R9, R0, 0x8, R3 ;  /* 0x0000000800097824 */ /* 0x001fe200078e0203 */
[----:B------:R-:W-:Y:S01]  /*89b0*/  SHF.L.U32 R4, R7, 0x1f, RZ ;  /* 0x0000001f07047819 */ /* 0x000fe200000006ff */
[----:B-1----:R-:W-:Y:S06]  /*89c0*/  @!P0 BRA `(.L_x_184) ;  /* 0x0000000000e08947 */ /* 0x002fec0003800000 */
.L_x_196:
[----:B------:R-:W1:Y:S01]  /*89d0*/  SYNCS.PHASECHK.TRANS64.TRYWAIT P0, [R9+URZ], R4 ;  /* 0x00000004090075a7 */ /* 0x000e62000800017f */
[----:B------:R-:W-:-:S05]  /*89e0*/  VIADD R0, R0, 0x1 ;  /* 0x0000000100007836 */ /* 0x000fca0000000000 */
[----:B------:R-:W-:-:S04]  /*89f0*/  ISETP.NE.AND P1, PT, R0, 0x5, PT ;  /* 0x000000050000780c */ /* 0x000fc80003f25270 */
[----:B------:R-:W-:Y:S02]  /*8a00*/  SEL R2, RZ, 0x1, P1 ;  /* 0x00000001ff027807 */ /* 0x000fe40000800000 */
[----:B------:R-:W-:Y:S02]  /*8a10*/  SEL R0, R0, RZ, P1 ;  /* 0x000000ff00007207 */ /* 0x000fe40000800000 */
[----:B------:R-:W-:Y:S01]  /*8a20*/  LOP3.LUT R2, R7, R2, RZ, 0x3c, !PT ;  /* 0x0000000207027212 */ /* 0x000fe200078e3cff */
[----:B-1----:R-:W-:Y:S06]  /*8a30*/  @!P0 BRA `(.L_x_185) ;  /* 0x0000000000d88947 */ /* 0x002fec0003800000 */
.L_x_197:
[----:B------:R-:W-:Y:S01]  /*8a40*/  IMAD R3, R0, 0x8, R3 ;  /* 0x0000000800037824 */ /* 0x000fe200078e0203 */
[----:B------:R-:W-:-:S07]  /*8a50*/  SHF.L.U32 R0, R2, 0x1f, RZ ;  /* 0x0000001f02007819 */ /* 0x000fce00000006ff */
.L_x_186:
[----:B--2---:R2:W3:Y:S02]  /*8a60*/  SYNCS.PHASECHK.TRANS64.TRYWAIT P0, [R3+URZ], R0 ;  /* 0x00000000030075a7 */ /* 0x0044e4000800017f */
[----:B---3--:R-:W-:Y:S05]  /*8a70*/  @!P0 NANOSLEEP.SYNCS 0x989680 ;  /* 0x009896800000895d */ /* 0x008fea0003900000 */
[----:B------:R-:W3:Y:S02]  /*8a80*/  @!P0 SYNCS.PHASECHK.TRANS64 P0, [R3+URZ], R0 ;  /* 0x00000000030085a7 */ /* 0x000ee4000800007f */
[----:B---3--:R-:W-:Y:S05]  /*8a90*/  @!P0 BRA `(.L_x_186) ;  /* 0xfffffffc00f08947 */ /* 0x008fea000383ffff */
.L_x_180:
[----:B------:R-:W-:Y:S05]  /*8aa0*/  BSYNC B0 ;  /* 0x0000000000007941 */ /* 0x000fea0003800000 */
.L_x_179:
[----:B------:R-:W-:Y:S05]  /*8ab0*/  EXIT ;  /* 0x000000000000794d */ /* 0x000fea0003800000 */
.L_x_21:
[----:B----4-:R4:W0:Y:S02]  /*8ac0*/  SYNCS.PHASECHK.TRANS64.TRYWAIT P1, [R3+URZ], R0 ;  /* 0x00000000030075a7 */ /* 0x010824000802017f */
[----:B0-----:R-:W-:Y:S05]  /*8ad0*/  @!P1 NANOSLEEP.SYNCS 0x989680 ;  /* 0x009896800000995d */ /* 0x001fea0003900000 */
[----:B------:R-:W0:Y:S02]  /*8ae0*/  @!P1 SYNCS.PHASECHK.TRANS64 P1, [R3+URZ], R0 ;  /* 0x00000000030095a7 */ /* 0x000e24000802007f */
[----:B0-----:R-:W-:Y:S05]  /*8af0*/  @!P1 BRA `(.L_x_21) ;  /* 0xfffffffc00f09947 */ /* 0x001fea000383ffff */
[----:B------:R-:W-:Y:S05]  /*8b00*/  BRA `(.L_x_20) ;  /* 0xffffff8800947947 */ /* 0x000fea000383ffff */
.L_x_26:
[----:B-1----:R1:W3:Y:S02]  /*8b10*/  SYNCS.PHASECHK.TRANS64.TRYWAIT P1, [R5+URZ], R4 ;  /* 0x00000004050075a7 */ /* 0x0022e4000802017f */
[----:B---3--:R-:W-:Y:S05]  /*8b20*/  @!P1 NANOSLEEP.SYNCS 0x989680 ;  /* 0x009896800000995d */ /* 0x008fea0003900000 */
[----:B------:R-:W3:Y:S02]  /*8b30*/  @!P1 SYNCS.PHASECHK.TRANS64 P1, [R5+URZ], R4 ;  /* 0x00000004050095a7 */ /* 0x000ee4000802007f */
[----:B---3--:R-:W-:Y:S05]  /*8b40*/  @!P1 BRA `(.L_x_26) ;  /* 0xfffffffc00f09947 */ /* 0x008fea000383ffff */
[----:B------:R-:W-:Y:S05]  /*8b50*/  BRA `(.L_x_25) ;  /* 0xffffff8c00e47947 */ /* 0x000fea000383ffff */
.L_x_167:
[----:B------:R-:W-:Y:S01]  /*8b60*/  BSSY B1, `(.L_x_187) ;  /* 0x0000006000017945 */ /* 0x000fe20003800000 */
[----:B------:R-:W-:-:S07]  /*8b70*/  IMAD.MOV.U32 R15, RZ, RZ, -0x1 ;  /* 0xffffffffff0f7424 */ /* 0x000fce00078e00ff */
[----:B------:R-:W-:Y:S05]  /*8b80*/  WARPSYNC.COLLECTIVE R15, `(.L_x_188) ;  /* 0x000000000f0c7348 */ /* 0x000fea0003c00000 */
[----:B------:R-:W-:Y:S02]  /*8b90*/  ELECT P6, UR62, PT ;  /* 0x00000000003e782f */ /* 0x000fe400038c0000 */
[----:B------:R-:W-:Y:S01]  /*8ba0*/  MOV R14, UR62 ;  /* 0x0000003e000e7c02 */ /* 0x000fe20008000f00 */
[----:B------:R-:W-:Y:S10]  /*8bb0*/  ENDCOLLECTIVE ;  /* 0x000000000000791b */ /* 0x000ff40003800000 */
.L_x_188:
[----:B------:R-:W-:Y:S05]  /*8bc0*/  BSYNC B1 ;  /* 0x0000000000017941 */ /* 0x000fea0003800000 */
.L_x_187:
[----:B------:R-:W-:Y:S05]  /*8bd0*/  BRA `(.L_x_189) ;  /* 0xfffffff000147947 */ /* 0x000fea000383ffff */
.L_x_170:
[----:B0-----:R0:W1:Y:S02]  /*8be0*/  SYNCS.PHASECHK.TRANS64.TRYWAIT P0, [R14+URZ+0x28], R7 ;  /* 0x000028070e0075a7 */ /* 0x001064000800017f */
[----:B-1----:R-:W-:Y:S05]  /*8bf0*/  @!P0 NANOSLEEP.SYNCS 0x989680 ;  /* 0x009896800000895d */ /* 0x002fea0003900000 */
[----:B------:R-:W1:Y:S02]  /*8c00*/  @!P0 SYNCS.PHASECHK.TRANS64 P0, [R14+URZ+0x28], R7 ;  /* 0x000028070e0085a7 */ /* 0x000e64000800007f */
[----:B-1----:R-:W-:Y:S05]  /*8c10*/  @!P0 BRA `(.L_x_170) ;  /* 0xfffffffc00f08947 */ /* 0x002fea000383ffff */
[----:B------:R-:W-:Y:S05]  /*8c20*/  BRA `(.L_x_190) ;  /* 0xfffffff000507947 */ /* 0x000fea000383ffff */
.L_x_178:
[----:B------:R-:W-:Y:S01]  /*8c30*/  BSSY B0, `(.L_x_191) ;  /* 0x0000006000007945 */ /* 0x000fe20003800000 */
[----:B------:R-:W-:-:S07]  /*8c40*/  IMAD.MOV.U32 R15, RZ, RZ, -0x1 ;  /* 0xffffffffff0f7424 */ /* 0x000fce00078e00ff */
[----:B------:R-:W-:Y:S05]  /*8c50*/  WARPSYNC.COLLECTIVE R15, `(.L_x_192) ;  /* 0x000000000f0c7348 */ /* 0x000fea0003c00000 */
[----:B------:R-:W-:Y:S02]  /*8c60*/  ELECT P6, UR62, PT ;  /* 0x00000000003e782f */ /* 0x000fe400038c0000 */
[----:B------:R-:W-:Y:S01]  /*8c70*/  MOV R14, UR62 ;  /* 0x0000003e000e7c02 */ /* 0x000fe20008000f00 */
[----:B------:R-:W-:Y:S10]  /*8c80*/  ENDCOLLECTIVE ;  /* 0x000000000000791b */ /* 0x000ff40003800000 */
.L_x_192:
[----:B------:R-:W-:Y:S05]  /*8c90*/  BSYNC B0 ;  /* 0x0000000000007941 */ /* 0x000fea0003800000 */
.L_x_191:
[----:B------:R-:W-:Y:S05]  /*8ca0*/  BRA `(.L_x_193) ;  /* 0xfffffff800ac7947 */ /* 0x000fea000383ffff */
.L_x_182:
[----:B0-----:R0:W1:Y:S02]  /*8cb0*/  SYNCS.PHASECHK.TRANS64.TRYWAIT P0, [R7+URZ], R2 ;  /* 0x00000002070075a7 */ /* 0x001064000800017f */
[----:B-1----:R-:W-:Y:S05]  /*8cc0*/  @!P0 NANOSLEEP.SYNCS 0x989680 ;  /* 0x009896800000895d */ /* 0x002fea0003900000 */
[----:B------:R-:W1:Y:S02]  /*8cd0*/  @!P0 SYNCS.PHASECHK.TRANS64 P0, [R7+URZ], R2 ;  /* 0x00000002070085a7 */ /* 0x000e64000800007f */
[----:B-1----:R-:W-:Y:S05]  /*8ce0*/  @!P0 BRA `(.L_x_182) ;  /* 0xfffffffc00f08947 */ /* 0x002fea000383ffff */
[----:B------:R-:W-:Y:S05]  /*8cf0*/  BRA `(.L_x_194) ;  /* 0xfffffff800ec7947 */ /* 0x000fea000383ffff */
.L_x_183:
[----:B0-----:R0:W1:Y:S02]  /*8d00*/  SYNCS.PHASECHK.TRANS64.TRYWAIT P0, [R9+URZ], R4 ;  /* 0x00000004090075a7 */ /* 0x001064000800017f */
[----:B-1----:R-:W-:Y:S05]  /*8d10*/  @!P0 NANOSLEEP.SYNCS 0x989680 ;  /* 0x009896800000895d */ /* 0x002fea0003900000 */
[----:B------:R-:W1:Y:S02]  /*8d20*/  @!P0 SYNCS.PHASECHK.TRANS64 P0, [R9+URZ], R4 ;  /* 0x00000004090085a7 */ /* 0x000e64000800007f */
[----:B-1----:R-:W-:Y:S05]  /*8d30*/  @!P0 BRA `(.L_x_183) ;  /* 0xfffffffc00f08947 */ /* 0x002fea000383ffff */
[----:B------:R-:W-:Y:S05]  /*8d40*/  BRA `(.L_x_195) ;  /* 0xfffffff800fc7947 */ /* 0x000fea000383ffff */
.L_x_184:
[----:B0-----:R0:W1:Y:S02]  /*8d50*/  SYNCS.PHASECHK.TRANS64.TRYWAIT P0, [R6+URZ], R5 ;  /* 0x00000005060075a7 */ /* 0x001064000800017f */
[----:B-1----:R-:W-:Y:S05]  /*8d60*/  @!P0 NANOSLEEP.SYNCS 0x989680 ;  /* 0x009896800000895d */ /* 0x002fea0003900000 */
[----:B------:R-:W1:Y:S02]  /*8d70*/  @!P0 SYNCS.PHASECHK.TRANS64 P0, [R6+URZ], R5 ;  /* 0x00000005060085a7 */ /* 0x000e64000800007f */
[----:B-1----:R-:W-:Y:S05]  /*8d80*/  @!P0 BRA `(.L_x_184) ;  /* 0xfffffffc00f08947 */ /* 0x002fea000383ffff */
[----:B------:R-:W-:Y:S05]  /*8d90*/  BRA `(.L_x_196) ;  /* 0xfffffffc000c7947 */ /* 0x000fea000383ffff */
.L_x_185:
[----:B-1----:R1:W2:Y:S02]  /*8da0*/  SYNCS.PHASECHK.TRANS64.TRYWAIT P0, [R9+URZ], R4 ;  /* 0x00000004090075a7 */ /* 0x0022a4000800017f */
[----:B--2---:R-:W-:Y:S05]  /*8db0*/  @!P0 NANOSLEEP.SYNCS 0x989680 ;  /* 0x009896800000895d */ /* 0x004fea0003900000 */
[----:B------:R-:W2:Y:S02]  /*8dc0*/  @!P0 SYNCS.PHASECHK.TRANS64 P0, [R9+URZ], R4 ;  /* 0x00000004090085a7 */ /* 0x000ea4000800007f */
[----:B--2---:R-:W-:Y:S05]  /*8dd0*/  @!P0 BRA `(.L_x_185) ;  /* 0xfffffffc00f08947 */ /* 0x004fea000383ffff */
[----:B------:R-:W-:Y:S05]  /*8de0*/  BRA `(.L_x_197) ;  /* 0xfffffffc00147947 */ /* 0x000fea000383ffff */
.L_x_198:
[----:B------:R-:W-:-:S00]  /*8df0*/  BRA `(.L_x_198) ;  /* 0xfffffffc00fc7947 */ /* 0x000fc0000383ffff */
[----:B------:R-:W-:-:S00]  /*8e00*/  NOP ;  /* 0x0000000000007918 */ /* 0x000fc00000000000 */
[----:B------:R-:W-:-:S00]  /*8e10*/  NOP ;  /* 0x0000000000007918 */ /* 0x000fc00000000000 */
[----:B------:R-:W-:-:S00]  /*8e20*/  NOP ;  /* 0x0000000000007918 */ /* 0x000fc00000000000 */
[----:B------:R-:W-:-:S00]  /*8e30*/  NOP ;  /* 0x0000000000007918 */ /* 0x000fc00000000000 */
[----:B------:R-:W-:-:S00]  /*8e40*/  NOP ;  /* 0x0000000000007918 */ /* 0x000fc00000000000 */
[----:B------:R-:W-:-:S00]  /*8e50*/  NOP ;  /* 0x0000000000007918 */ /* 0x000fc00000000000 */
[----:B------:R-:W-:-:S00]  /*8e60*/  NOP ;  /* 0x0000000000007918 */ /* 0x000fc00000000000 */
[----:B------:R-:W-:-:S00]  /*8e70*/  NOP ;  /* 0x0000000000007918 */ /* 0x000fc00000000000 */
.L_x_199:


//--------------------- .nv.global.init           --------------------------
	.section	.nv.global.init,"aw",@progbits
.nv.global.init:
	.type		$str$22,@object
	.size		$str$22,($str$23 - $str$22)
$str$22:
        /*0000*/ 	.byte	0x6b, 0x5f, 0x74, 0x69, 0x6c, 0x65, 0x5f, 0x63, 0x6f, 0x75, 0x6e, 0x74, 0x20, 0x3e, 0x3d, 0x20
        /*0010*/ 	.byte	0x31, 0x00
	.type		$str$23,@object
	.size		$str$23,(__unnamed_1 - $str$23)
$str$23:
        /*0012*/ 	.byte	0x2f, 0x74, 0x6d, 0x70, 0x2f, 0x63, 0x75, 0x74, 0x6c, 0x61, 0x73, 0x73, 0x5f, 0x73, 0x77, 0x65
        /*0022*/ 	.byte	0x65, 0x70, 0x5f, 0x73, 0x72, 0x63, 0x2f, 0x69, 0x6e, 0x63, 0x6c, 0x75, 0x64, 0x65, 0x2f, 0x63
        /*0032*/ 	.byte	0x75, 0x74, 0x6c, 0x61, 0x73, 0x73, 0x2f, 0x67, 0x65, 0x6d, 0x6d, 0x2f, 0x63, 0x6f, 0x6c, 0x6c
        /*0042*/ 	.byte	0x65, 0x63, 0x74, 0x69, 0x76, 0x65, 0x2f, 0x73, 0x6d, 0x39, 0x30, 0x5f, 0x6d, 0x6d, 0x61, 0x5f
        /*0052*/ 	.byte	0x74, 0x6d, 0x61, 0x5f, 0x67, 0x6d, 0x6d, 0x61, 0x5f, 0x73, 0x73, 0x5f, 0x77, 0x61, 0x72, 0x70
        /*0062*/ 	.byte	0x73, 0x70, 0x65, 0x63, 0x69, 0x61, 0x6c, 0x69, 0x7a, 0x65, 0x64, 0x2e, 0x68, 0x70, 0x70, 0x00
	.type		__unnamed_1,@object
	.size		__unnamed_1,(.L_0 - __unnamed_1)
__unnamed_1:
        /*0072*/ 	.byte	0x76, 0x6f, 0x69, 0x64, 0x20, 0x63, 0x75, 0x74, 0x6c, 0x61, 0x73, 0x73, 0x3a, 0x3a, 0x67, 0x65
        /* <DEDUP_REMOVED lines=178> */
        /*0ba2*/ 	.byte	0x00
.L_0:


//--------------------- .nv.shared._ZN7cutlass13device_kernelINS_4gemm6kernel13GemmUniversalIN4cute5tupleIJiiiiEEENS1_10collective13CollectiveMmaINS1_34MainloopSm90TmaGmmaWarpSpecializedILi5ENS5_IJNS4_1CILi4EEENSA_ILi2EEENSA_ILi1EEEEEENS1_35KernelTmaWarpSpecializedCooperativeEEENS5_IJNSA_ILi256EEENSA_ILi64EEENSA_ILi32EEEEEENS_10tfloat32_tENS5_IJlSD_lEEESL_SM_NS4_8TiledMMAINS4_8MMA_AtomIJNS4_4SM904GMMA29MMA_64x64x8_F32TF32TF32_SS_TNILNSQ_7ScaleInE1ELSS_1EEEEEENS4_6LayoutINS5_IJSC_SD_SD_EEENS5_IJSD_NSA_ILi0EEESX_EEEEENS5_IJNS4_10UnderscoreES10_S10_EEEEENS4_23SM90_TMA_LOAD_MULTICASTENS4_14ComposedLayoutINS4_7SwizzleILi3ELi4ELi3EEENS4_18smem_ptr_flag_bitsILi32EEENSV_INS5_IJNSA_ILi8EEESJ_EEENS5_IJSJ_SD_EEEEEEEvNS4_8identityES13_S1D_vS1E_EENS_8epilogue10collective6detail29Sm90TmaWarpSpecializedAdapterINS1H_15DefaultEpilogueISL_SM_SM_NS1G_6thread17LinearCombinationISL_Li1EffLNS1L_9ScaleType4KindE0ELNS_15FloatRoundStyleE2ESL_EENS1_15EpilogueDefaultEEEEEvvEEEEvNT_6ParamsE --------------------------
	.section	.nv.shared._ZN7cutlass13device_kernelINS_4gemm6kernel13GemmUniversalIN4cute5tupleIJiiiiEEENS1_10collective13CollectiveMmaINS1_34MainloopSm90TmaGmmaWarpSpecializedILi5ENS5_IJNS4_1CILi4EEENSA_ILi2EEENSA_ILi1EEEEEENS1_35KernelTmaWarpSpecializedCooperativeEEENS5_IJNSA_ILi256EEENSA_ILi64EEENSA_ILi32EEEEEENS_10tfloat32_tENS5_IJlSD_lEEESL_SM_NS4_8TiledMMAINS4_8MMA_AtomIJNS4_4SM904GMMA29MMA_64x64x8_F32TF32TF32_SS_TNILNSQ_7ScaleInE1ELSS_1EEEEEENS4_6LayoutINS5_IJSC_SD_SD_EEENS5_IJSD_NSA_ILi0EEESX_EEEEENS5_IJNS4_10UnderscoreES10_S10_EEEEENS4_23SM90_TMA_LOAD_MULTICASTENS4_14ComposedLayoutINS4_7SwizzleILi3ELi4ELi3EEENS4_18smem_ptr_flag_bitsILi32EEENSV_INS5_IJNSA_ILi8EEESJ_EEENS5_IJSJ_SD_EEEEEEEvNS4_8identityES13_S1D_vS1E_EENS_8epilogue10collective6detail29Sm90TmaWarpSpecializedAdapterINS1H_15DefaultEpilogueISL_SM_SM_NS1G_6thread17LinearCombinationISL_Li1EffLNS1L_9ScaleType4KindE0ELNS_15FloatRoundStyleE2ESL_EENS1_15EpilogueDefaultEEEEEvvEEEEvNT_6ParamsE,"aw",@nobits
	.sectionflags	@""
	.align	16
	.zero		1024


//--------------------- .nv.shared.reserved.0     --------------------------
	.section	.nv.shared.reserved.0,"aw",@nobits
	.weak		__nv_reservedSMEM_offset_0_alias
	.size		__nv_reservedSMEM_offset_0_alias, 0, 0
	.other		__nv_reservedSMEM_offset_0_alias,@"STO_CUDA_RESERVED_SHARED STV_DEFAULT"
__nv_reservedSMEM_offset_0_alias:
	.zero		0


//--------------------- .nv.global                --------------------------
	.section	.nv.global,"aw",@nobits
.nv.global:
	.type		_ZN40_INTERNAL_47131397_4_k_cu_9305e2d6_249084cute1_E,@object
	.size		_ZN40_INTERNAL_47131397_4_k_cu_9305e2d6_249084cute1_E,(_ZN40_INTERNAL_47131397_4_k_cu_9305e2d6_249084cuda3std3__45__cpo6cbeginE - _ZN40_INTERNAL_47131397_4_k_cu_9305e2d6_249084cute1_E)
_ZN40_INTERNAL_47131397_4_k_cu_9305e2d6_249084cute1_E:
	.zero		1
	.type		_ZN40_INTERNAL_47131397_4_k_cu_9305e2d6_249084cuda3std3__45__cpo6cbeginE,@object
	.size		_ZN40_INTERNAL_47131397_4_k_cu_9305e2d6_249084cuda3std3__45__cpo6cbeginE,(_ZN40_INTERNAL_47131397_4_k_cu_9305e2d6_249084cuda3std3__48in_placeE - _ZN40_INTERNAL_47131397_4_k_cu_9305e2d6_249084cuda3std3__45__cpo6cbeginE)
_ZN40_INTERNAL_47131397_4_k_cu_9305e2d6_249084cuda3std3__45__cpo6cbeginE:
	.zero		1
	.type		_ZN40_INTERNAL_47131397_4_k_cu_9305e2d6_249084cuda3std3__48in_placeE,@object
	.size		_ZN40_INTERNAL_47131397_4_k_cu_9305e2d6_249084cuda3std3__48in_placeE,(_ZN40_INTERNAL_47131397_4_k_cu_9305e2d6_249084cuda3std6ranges3__45__cpo9iter_moveE - _ZN40_INTERNAL_47131397_4_k_cu_9305e2d6_249084cuda3std3__48in_placeE)
_ZN40_INTERNAL_47131397_4_k_cu_9305e2d6_249084cuda3std3__48in_placeE:
	.zero		1
	.type		_ZN40_INTERNAL_47131397_4_k_cu_9305e2d6_249084cuda3std6ranges3__45__cpo9iter_moveE,@object
	.size		_ZN40_INTERNAL_47131397_4_k_cu_9305e2d6_249084cuda3std6ranges3__45__cpo9iter_moveE,(_ZN40_INTERNAL_47131397_4_k_cu_9305e2d6_249084cuda3std3__45__cpo5beginE - _ZN40_INTERNAL_47131397_4_k_cu_9305e2d6_249084cuda3std6ranges3__45__cpo9iter_moveE)
_ZN40_INTERNAL_47131397_4_k_cu_9305e2d6_249084cuda3std6ranges3__45__cpo9iter_moveE:
	.zero		1
	.type		_ZN40_INTERNAL_47131397_4_k_cu_9305e2d6_249084cuda3std3__45__cpo5beginE,@object
	.size		_ZN40_INTERNAL_47131397_4_k_cu_9305e2d6_249084cuda3std3__45__cpo5beginE,(_ZN40_INTERNAL_47131397_4_k_cu_9305e2d6_249084cuda3std3__442_GLOBAL__N__47131397_4_k_cu_9305e2d6_249086ignoreE - _ZN40_INTERNAL_47131397_4_k_cu_9305e2d6_249084cuda3std3__45__cpo5beginE)
_ZN40_INTERNAL_47131397_4_k_cu_9305e2d6_249084cuda3std3__45__cpo5beginE:
	.zero		1
	.type		_ZN40_INTERNAL_47131397_4_k_cu_9305e2d6_249084cuda3std3__442_GLOBAL__N__47131397_4_k_cu_9305e2d6_249086ignoreE,@object
	.size		_ZN40_INTERNAL_47131397_4_k_cu_9305e2d6_249084cuda3std3__442_GLOBAL__N__47131397_4_k_cu_9305e2d6_249086ignoreE,(_ZN40_INTERNAL_47131397_4_k_cu_9305e2d6_249084cute7productE - _ZN40_INTERNAL_47131397_4_k_cu_9305e2d6_249084cuda3std3__442_GLOBAL__N__47131397_4_k_cu_9305e2d6_249086ignoreE)
_ZN40_INTERNAL_47131397_4_k_cu_9305e2d6_249084cuda3std3__442_GLOBAL__N__47131397_4_k_cu_9305e2d6_249086ignoreE:
	.zero		1
	.type		_ZN40_INTERNAL_47131397_4_k_cu_9305e2d6_249084cute7productE,@object
	.size		_ZN40_INTERNAL_47131397_4_k_cu_9305e2d6_249084cute7productE,(_ZN40_INTERNAL_47131397_4_k_cu_9305e2d6_249084cuda3std3__45__cpo3endE - _ZN40_INTERNAL_47131397_4_k_cu_9305e2d6_249084cute7productE)
_ZN40_INTERNAL_47131397_4_k_cu_9305e2d6_249084cute7productE:
	.zero		1
	.type		_ZN40_INTERNAL_47131397_4_k_cu_9305e2d6_249084cuda3std3__45__cpo3endE,@object
	.size		_ZN40_INTERNAL_47131397_4_k_cu_9305e2d6_249084cuda3std3__45__cpo3endE,(_ZN40_INTERNAL_47131397_4_k_cu_9305e2d6_249084cuda3std3__419piecewise_constructE - _ZN40_INTERNAL_47131397_4_k_cu_9305e2d6_249084cuda3std3__45__cpo3endE)
_ZN40_INTERNAL_47131397_4_k_cu_9305e2d6_249084cuda3std3__45__cpo3endE:
	.zero		1
	.type		_ZN40_INTERNAL_47131397_4_k_cu_9305e2d6_249084cuda3std3__419piecewise_constructE,@object
	.size		_ZN40_INTERNAL_47131397_4_k_cu_9305e2d6_249084cuda3std3__419piecewise_constructE,(_ZN40_INTERNAL_47131397_4_k_cu_9305e2d6_249084cuda3std3__45__cpo4cendE - _ZN40_INTERNAL_47131397_4_k_cu_9305e2d6_249084cuda3std3__419piecewise_constructE)
_ZN40_INTERNAL_47131397_4_k_cu_9305e2d6_249084cuda3std3__419piecewise_constructE:
	.zero		1
	.type		_ZN40_INTERNAL_47131397_4_k_cu_9305e2d6_249084cuda3std3__45__cpo4cendE,@object
	.size		_ZN40_INTERNAL_47131397_4_k_cu_9305e2d6_249084cuda3std3__45__cpo4cendE,(_ZN40_INTERNAL_47131397_4_k_cu_9305e2d6_249084cuda3std6ranges3__45__cpo4swapE - _ZN40_INTERNAL_47131397_4_k_cu_9305e2d6_249084cuda3std3__45__cpo4cendE)
_ZN40_INTERNAL_47131397_4_k_cu_9305e2d6_249084cuda3std3__45__cpo4cendE:
	.zero		1
	.type		_ZN40_INTERNAL_47131397_4_k_cu_9305e2d6_249084cuda3std6ranges3__45__cpo4swapE,@object
	.size		_ZN40_INTERNAL_47131397_4_k_cu_9305e2d6_249084cuda3std6ranges3__45__cpo4swapE,(.L_8 - _ZN40_INTERNAL_47131397_4_k_cu_9305e2d6_249084cuda3std6ranges3__45__cpo4swapE)
_ZN40_INTERNAL_47131397_4_k_cu_9305e2d6_249084cuda3std6ranges3__45__cpo4swapE:
	.zero		1
.L_8:


//--------------------- .nv.constant0._ZN7cutlass13device_kernelINS_4gemm6kernel13GemmUniversalIN4cute5tupleIJiiiiEEENS1_10collective13CollectiveMmaINS1_34MainloopSm90TmaGmmaWarpSpecializedILi5ENS5_IJNS4_1CILi4EEENSA_ILi2EEENSA_ILi1EEEEEENS1_35KernelTmaWarpSpecializedCooperativeEEENS5_IJNSA_ILi256EEENSA_ILi64EEENSA_ILi32EEEEEENS_10tfloat32_tENS5_IJlSD_lEEESL_SM_NS4_8TiledMMAINS4_8MMA_AtomIJNS4_4SM904GMMA29MMA_64x64x8_F32TF32TF32_SS_TNILNSQ_7ScaleInE1ELSS_1EEEEEENS4_6LayoutINS5_IJSC_SD_SD_EEENS5_IJSD_NSA_ILi0EEESX_EEEEENS5_IJNS4_10UnderscoreES10_S10_EEEEENS4_23SM90_TMA_LOAD_MULTICASTENS4_14ComposedLayoutINS4_7SwizzleILi3ELi4ELi3EEENS4_18smem_ptr_flag_bitsILi32EEENSV_INS5_IJNSA_ILi8EEESJ_EEENS5_IJSJ_SD_EEEEEEEvNS4_8identityES13_S1D_vS1E_EENS_8epilogue10collective6detail29Sm90TmaWarpSpecializedAdapterINS1H_15DefaultEpilogueISL_SM_SM_NS1G_6thread17LinearCombinationISL_Li1EffLNS1L_9ScaleType4KindE0ELNS_15FloatRoundStyleE2ESL_EENS1_15EpilogueDefaultEEEEEvvEEEEvNT_6ParamsE --------------------------
	.section	.nv.constant0._ZN7cutlass13device_kernelINS_4gemm6kernel13GemmUniversalIN4cute5tupleIJiiiiEEENS1_10collective13CollectiveMmaINS1_34MainloopSm90TmaGmmaWarpSpecializedILi5ENS5_IJNS4_1CILi4EEENSA_ILi2EEENSA_ILi1EEEEEENS1_35KernelTmaWarpSpecializedCooperativeEEENS5_IJNSA_ILi256EEENSA_ILi64EEENSA_ILi32EEEEEENS_10tfloat32_tENS5_IJlSD_lEEESL_SM_NS4_8TiledMMAINS4_8MMA_AtomIJNS4_4SM904GMMA29MMA_64x64x8_F32TF32TF32_SS_TNILNSQ_7ScaleInE1ELSS_1EEEEEENS4_6LayoutINS5_IJSC_SD_SD_EEENS5_IJSD_NSA_ILi0EEESX_EEEEENS5_IJNS4_10UnderscoreES10_S10_EEEEENS4_23SM90_TMA_LOAD_MULTICASTENS4_14ComposedLayoutINS4_7SwizzleILi3ELi4ELi3EEENS4_18smem_ptr_flag_bitsILi32EEENSV_INS5_IJNSA_ILi8EEESJ_EEENS5_IJSJ_SD_EEEEEEEvNS4_8identityES13_S1D_vS1E_EENS_8epilogue10collective6detail29Sm90TmaWarpSpecializedAdapterINS1H_15DefaultEpilogueISL_SM_SM_NS1G_6thread17LinearCombinationISL_Li1EffLNS1L_9ScaleType4KindE0ELNS_15FloatRoundStyleE2ESL_EENS1_15EpilogueDefaultEEEEEvvEEEEvNT_6ParamsE,"a",@progbits
	.sectionflags	@""
	.align	4
.nv.constant0._ZN7cutlass13device_kernelINS_4gemm6kernel13GemmUniversalIN4cute5tupleIJiiiiEEENS1_10collective13CollectiveMmaINS1_34MainloopSm90TmaGmmaWarpSpecializedILi5ENS5_IJNS4_1CILi4EEENSA_ILi2EEENSA_ILi1EEEEEENS1_35KernelTmaWarpSpecializedCooperativeEEENS5_IJNSA_ILi256EEENSA_ILi64EEENSA_ILi32EEEEEENS_10tfloat32_tENS5_IJlSD_lEEESL_SM_NS4_8TiledMMAINS4_8MMA_AtomIJNS4_4SM904GMMA29MMA_64x64x8_F32TF32TF32_SS_TNILNSQ_7ScaleInE1ELSS_1EEEEEENS4_6LayoutINS5_IJSC_SD_SD_EEENS5_IJSD_NSA_ILi0EEESX_EEEEENS5_IJNS4_10UnderscoreES10_S10_EEEEENS4_23SM90_TMA_LOAD_MULTICASTENS4_14ComposedLayoutINS4_7SwizzleILi3ELi4ELi3EEENS4_18smem_ptr_flag_bitsILi32EEENSV_INS5_IJNSA_ILi8EEESJ_EEENS5_IJSJ_SD_EEEEEEEvNS4_8identityES13_S1D_vS1E_EENS_8epilogue10collective6detail29Sm90TmaWarpSpecializedAdapterINS1H_15DefaultEpilogueISL_SM_SM_NS1G_6thread17LinearCombinationISL_Li1EffLNS1L_9ScaleType4KindE0ELNS_15FloatRoundStyleE2ESL_EENS1_15EpilogueDefaultEEEEEvvEEEEvNT_6ParamsE:
	.zero		1664


//--------------------- SYMBOLS --------------------------

	.type		.nv.reservedSmem.offset0,@object
	.size		.nv.reservedSmem.offset0,0x4
	.type		__assertfail,@function
